//
// Generated by NVIDIA NVVM Compiler
//
// Compiler Build ID: CL-36424714
// Cuda compilation tools, release 13.0, V13.0.88
// Based on NVVM 20.0.0
//

.version 9.0
.target sm_100
.address_size 64

	// .globl	_Z11sha1_kernelPKhmPh
.const .align 4 .b8 k[16] = {153, 121, 130, 90, 161, 235, 217, 110, 220, 188, 27, 143, 214, 193, 98, 202};
// _ZZ11sha1_kernelPKhmPhE5sdata has been demoted

.visible .entry _Z11sha1_kernelPKhmPh(
	.param .u64 .ptr .align 1 _Z11sha1_kernelPKhmPh_param_0,
	.param .u64 _Z11sha1_kernelPKhmPh_param_1,
	.param .u64 .ptr .align 1 _Z11sha1_kernelPKhmPh_param_2
)
{
	.reg .pred 	%p<12>;
	.reg .b16 	%rs<21>;
	.reg .b32 	%r<1165>;
	.reg .b64 	%rd<44>;
	// demoted variable
	.shared .align 1 .b8 _ZZ11sha1_kernelPKhmPhE5sdata[64];
	ld.param.u64 	%rd19, [_Z11sha1_kernelPKhmPh_param_0];
	ld.param.u64 	%rd20, [_Z11sha1_kernelPKhmPh_param_1];
	mov.u32 	%r8, %tid.x;
	cvt.u64.u32 	%rd1, %r8;
	setp.le.u64 	%p1, %rd20, %rd1;
	@%p1 bra 	$L__BB0_2;
	cvt.u32.u64 	%r9, %rd1;
	cvta.to.global.u64 	%rd22, %rd19;
	add.s64 	%rd23, %rd22, %rd1;
	ld.global.u8 	%rs1, [%rd23];
	mov.u32 	%r10, _ZZ11sha1_kernelPKhmPhE5sdata;
	add.s32 	%r11, %r10, %r9;
	st.shared.u8 	[%r11], %rs1;
$L__BB0_2:
	cvt.u32.u64 	%r12, %rd1;
	bar.sync 	0;
	setp.ne.s32 	%p2, %r12, 0;
	@%p2 bra 	$L__BB0_17;
	ld.param.u64 	%rd34, [_Z11sha1_kernelPKhmPh_param_1];
	cvt.u32.u64 	%r1, %rd34;
	mov.u32 	%r13, _ZZ11sha1_kernelPKhmPhE5sdata;
	add.s32 	%r14, %r13, %r1;
	mov.b16 	%rs2, 128;
	st.shared.u8 	[%r14], %rs2;
	add.s64 	%rd40, %rd34, 1;
	setp.gt.u64 	%p3, %rd40, 55;
	@%p3 bra 	$L__BB0_16;
	ld.param.u64 	%rd35, [_Z11sha1_kernelPKhmPh_param_1];
	sub.s64 	%rd3, 55, %rd35;
	and.b64  	%rd4, %rd3, 15;
	add.s64 	%rd24, %rd35, -40;
	setp.lt.u64 	%p4, %rd24, 15;
	@%p4 bra 	$L__BB0_7;
	and.b64  	%rd38, %rd3, -16;
	add.s32 	%r16, %r1, %r13;
	add.s32 	%r1163, %r16, 8;
$L__BB0_6:
	.pragma "nounroll";
	mov.b16 	%rs3, 0;
	st.shared.u8 	[%r1163+-7], %rs3;
	st.shared.u8 	[%r1163+-6], %rs3;
	st.shared.u8 	[%r1163+-5], %rs3;
	st.shared.u8 	[%r1163+-4], %rs3;
	st.shared.u8 	[%r1163+-3], %rs3;
	st.shared.u8 	[%r1163+-2], %rs3;
	st.shared.u8 	[%r1163+-1], %rs3;
	st.shared.u8 	[%r1163], %rs3;
	st.shared.u8 	[%r1163+1], %rs3;
	st.shared.u8 	[%r1163+2], %rs3;
	st.shared.u8 	[%r1163+3], %rs3;
	st.shared.u8 	[%r1163+4], %rs3;
	st.shared.u8 	[%r1163+5], %rs3;
	st.shared.u8 	[%r1163+6], %rs3;
	st.shared.u8 	[%r1163+7], %rs3;
	st.shared.u8 	[%r1163+8], %rs3;
	add.s64 	%rd40, %rd40, 16;
	add.s64 	%rd38, %rd38, -16;
	add.s32 	%r1163, %r1163, 16;
	setp.ne.s64 	%p5, %rd38, 0;
	@%p5 bra 	$L__BB0_6;
$L__BB0_7:
	setp.eq.s64 	%p6, %rd4, 0;
	@%p6 bra 	$L__BB0_16;
	and.b64  	%rd11, %rd3, 7;
	setp.lt.u64 	%p7, %rd4, 8;
	@%p7 bra 	$L__BB0_10;
	cvt.u32.u64 	%r17, %rd40;
	add.s32 	%r19, %r13, %r17;
	mov.b16 	%rs4, 0;
	st.shared.u8 	[%r19], %rs4;
	st.shared.u8 	[%r19+1], %rs4;
	st.shared.u8 	[%r19+2], %rs4;
	st.shared.u8 	[%r19+3], %rs4;
	st.shared.u8 	[%r19+4], %rs4;
	st.shared.u8 	[%r19+5], %rs4;
	st.shared.u8 	[%r19+6], %rs4;
	st.shared.u8 	[%r19+7], %rs4;
	add.s64 	%rd40, %rd40, 8;
$L__BB0_10:
	setp.eq.s64 	%p8, %rd11, 0;
	@%p8 bra 	$L__BB0_16;
	and.b64  	%rd43, %rd3, 3;
	setp.lt.u64 	%p9, %rd11, 4;
	@%p9 bra 	$L__BB0_13;
	cvt.u32.u64 	%r20, %rd40;
	add.s32 	%r22, %r13, %r20;
	mov.b16 	%rs5, 0;
	st.shared.u8 	[%r22], %rs5;
	st.shared.u8 	[%r22+1], %rs5;
	st.shared.u8 	[%r22+2], %rs5;
	st.shared.u8 	[%r22+3], %rs5;
	add.s64 	%rd40, %rd40, 4;
$L__BB0_13:
	setp.eq.s64 	%p10, %rd43, 0;
	@%p10 bra 	$L__BB0_16;
	cvt.u32.u64 	%r23, %rd40;
	add.s32 	%r1164, %r13, %r23;
$L__BB0_15:
	.pragma "nounroll";
	mov.b16 	%rs6, 0;
	st.shared.u8 	[%r1164], %rs6;
	add.s32 	%r1164, %r1164, 1;
	add.s64 	%rd43, %rd43, -1;
	setp.ne.s64 	%p11, %rd43, 0;
	@%p11 bra 	$L__BB0_15;
$L__BB0_16:
	ld.param.u64 	%rd37, [_Z11sha1_kernelPKhmPh_param_2];
	ld.param.u64 	%rd36, [_Z11sha1_kernelPKhmPh_param_1];
	cvta.to.global.u64 	%rd25, %rd37;
	shl.b64 	%rd26, %rd36, 3;
	st.shared.u8 	[_ZZ11sha1_kernelPKhmPhE5sdata+63], %rd26;
	shr.u64 	%rd27, %rd26, 8;
	st.shared.u8 	[_ZZ11sha1_kernelPKhmPhE5sdata+62], %rd27;
	shr.u64 	%rd28, %rd26, 16;
	st.shared.u8 	[_ZZ11sha1_kernelPKhmPhE5sdata+61], %rd28;
	shr.u64 	%rd29, %rd26, 24;
	st.shared.u8 	[_ZZ11sha1_kernelPKhmPhE5sdata+60], %rd29;
	shr.u64 	%rd30, %rd26, 32;
	st.shared.u8 	[_ZZ11sha1_kernelPKhmPhE5sdata+59], %rd30;
	shr.u64 	%rd31, %rd26, 40;
	st.shared.u8 	[_ZZ11sha1_kernelPKhmPhE5sdata+58], %rd31;
	shr.u64 	%rd32, %rd26, 48;
	st.shared.u8 	[_ZZ11sha1_kernelPKhmPhE5sdata+57], %rd32;
	shr.u64 	%rd33, %rd26, 56;
	st.shared.u8 	[_ZZ11sha1_kernelPKhmPhE5sdata+56], %rd33;
	ld.shared.u8 	%r25, [_ZZ11sha1_kernelPKhmPhE5sdata];
	shl.b32 	%r26, %r25, 24;
	ld.shared.u8 	%r27, [_ZZ11sha1_kernelPKhmPhE5sdata+1];
	shl.b32 	%r28, %r27, 16;
	or.b32  	%r29, %r28, %r26;
	ld.shared.u8 	%rs7, [_ZZ11sha1_kernelPKhmPhE5sdata+2];
	mul.wide.u16 	%r30, %rs7, 256;
	or.b32  	%r31, %r29, %r30;
	ld.shared.u8 	%r32, [_ZZ11sha1_kernelPKhmPhE5sdata+3];
	or.b32  	%r33, %r31, %r32;
	ld.shared.u8 	%r34, [_ZZ11sha1_kernelPKhmPhE5sdata+4];
	shl.b32 	%r35, %r34, 24;
	ld.shared.u8 	%r36, [_ZZ11sha1_kernelPKhmPhE5sdata+5];
	shl.b32 	%r37, %r36, 16;
	or.b32  	%r38, %r37, %r35;
	ld.shared.u8 	%rs8, [_ZZ11sha1_kernelPKhmPhE5sdata+6];
	mul.wide.u16 	%r39, %rs8, 256;
	or.b32  	%r40, %r38, %r39;
	ld.shared.u8 	%r41, [_ZZ11sha1_kernelPKhmPhE5sdata+7];
	or.b32  	%r42, %r40, %r41;
	ld.shared.u8 	%r43, [_ZZ11sha1_kernelPKhmPhE5sdata+8];
	shl.b32 	%r44, %r43, 24;
	ld.shared.u8 	%r45, [_ZZ11sha1_kernelPKhmPhE5sdata+9];
	shl.b32 	%r46, %r45, 16;
	or.b32  	%r47, %r46, %r44;
	ld.shared.u8 	%rs9, [_ZZ11sha1_kernelPKhmPhE5sdata+10];
	mul.wide.u16 	%r48, %rs9, 256;
	or.b32  	%r49, %r47, %r48;
	ld.shared.u8 	%r50, [_ZZ11sha1_kernelPKhmPhE5sdata+11];
	or.b32  	%r51, %r49, %r50;
	ld.shared.u8 	%r52, [_ZZ11sha1_kernelPKhmPhE5sdata+12];
	shl.b32 	%r53, %r52, 24;
	ld.shared.u8 	%r54, [_ZZ11sha1_kernelPKhmPhE5sdata+13];
	shl.b32 	%r55, %r54, 16;
	or.b32  	%r56, %r55, %r53;
	ld.shared.u8 	%rs10, [_ZZ11sha1_kernelPKhmPhE5sdata+14];
	mul.wide.u16 	%r57, %rs10, 256;
	or.b32  	%r58, %r56, %r57;
	ld.shared.u8 	%r59, [_ZZ11sha1_kernelPKhmPhE5sdata+15];
	or.b32  	%r60, %r58, %r59;
	ld.shared.u8 	%r61, [_ZZ11sha1_kernelPKhmPhE5sdata+16];
	shl.b32 	%r62, %r61, 24;
	ld.shared.u8 	%r63, [_ZZ11sha1_kernelPKhmPhE5sdata+17];
	shl.b32 	%r64, %r63, 16;
	or.b32  	%r65, %r64, %r62;
	ld.shared.u8 	%rs11, [_ZZ11sha1_kernelPKhmPhE5sdata+18];
	mul.wide.u16 	%r66, %rs11, 256;
	or.b32  	%r67, %r65, %r66;
	ld.shared.u8 	%r68, [_ZZ11sha1_kernelPKhmPhE5sdata+19];
	or.b32  	%r69, %r67, %r68;
	ld.shared.u8 	%r70, [_ZZ11sha1_kernelPKhmPhE5sdata+20];
	shl.b32 	%r71, %r70, 24;
	ld.shared.u8 	%r72, [_ZZ11sha1_kernelPKhmPhE5sdata+21];
	shl.b32 	%r73, %r72, 16;
	or.b32  	%r74, %r73, %r71;
	ld.shared.u8 	%rs12, [_ZZ11sha1_kernelPKhmPhE5sdata+22];
	mul.wide.u16 	%r75, %rs12, 256;
	or.b32  	%r76, %r74, %r75;
	ld.shared.u8 	%r77, [_ZZ11sha1_kernelPKhmPhE5sdata+23];
	or.b32  	%r78, %r76, %r77;
	ld.shared.u8 	%r79, [_ZZ11sha1_kernelPKhmPhE5sdata+24];
	shl.b32 	%r80, %r79, 24;
	ld.shared.u8 	%r81, [_ZZ11sha1_kernelPKhmPhE5sdata+25];
	shl.b32 	%r82, %r81, 16;
	or.b32  	%r83, %r82, %r80;
	ld.shared.u8 	%rs13, [_ZZ11sha1_kernelPKhmPhE5sdata+26];
	mul.wide.u16 	%r84, %rs13, 256;
	or.b32  	%r85, %r83, %r84;
	ld.shared.u8 	%r86, [_ZZ11sha1_kernelPKhmPhE5sdata+27];
	or.b32  	%r87, %r85, %r86;
	ld.shared.u8 	%r88, [_ZZ11sha1_kernelPKhmPhE5sdata+28];
	shl.b32 	%r89, %r88, 24;
	ld.shared.u8 	%r90, [_ZZ11sha1_kernelPKhmPhE5sdata+29];
	shl.b32 	%r91, %r90, 16;
	or.b32  	%r92, %r91, %r89;
	ld.shared.u8 	%rs14, [_ZZ11sha1_kernelPKhmPhE5sdata+30];
	mul.wide.u16 	%r93, %rs14, 256;
	or.b32  	%r94, %r92, %r93;
	ld.shared.u8 	%r95, [_ZZ11sha1_kernelPKhmPhE5sdata+31];
	or.b32  	%r96, %r94, %r95;
	ld.shared.u8 	%r97, [_ZZ11sha1_kernelPKhmPhE5sdata+32];
	shl.b32 	%r98, %r97, 24;
	ld.shared.u8 	%r99, [_ZZ11sha1_kernelPKhmPhE5sdata+33];
	shl.b32 	%r100, %r99, 16;
	or.b32  	%r101, %r100, %r98;
	ld.shared.u8 	%rs15, [_ZZ11sha1_kernelPKhmPhE5sdata+34];
	mul.wide.u16 	%r102, %rs15, 256;
	or.b32  	%r103, %r101, %r102;
	ld.shared.u8 	%r104, [_ZZ11sha1_kernelPKhmPhE5sdata+35];
	or.b32  	%r105, %r103, %r104;
	ld.shared.u8 	%r106, [_ZZ11sha1_kernelPKhmPhE5sdata+36];
	shl.b32 	%r107, %r106, 24;
	ld.shared.u8 	%r108, [_ZZ11sha1_kernelPKhmPhE5sdata+37];
	shl.b32 	%r109, %r108, 16;
	or.b32  	%r110, %r109, %r107;
	ld.shared.u8 	%rs16, [_ZZ11sha1_kernelPKhmPhE5sdata+38];
	mul.wide.u16 	%r111, %rs16, 256;
	or.b32  	%r112, %r110, %r111;
	ld.shared.u8 	%r113, [_ZZ11sha1_kernelPKhmPhE5sdata+39];
	or.b32  	%r114, %r112, %r113;
	ld.shared.u8 	%r115, [_ZZ11sha1_kernelPKhmPhE5sdata+40];
	shl.b32 	%r116, %r115, 24;
	ld.shared.u8 	%r117, [_ZZ11sha1_kernelPKhmPhE5sdata+41];
	shl.b32 	%r118, %r117, 16;
	or.b32  	%r119, %r118, %r116;
	ld.shared.u8 	%rs17, [_ZZ11sha1_kernelPKhmPhE5sdata+42];
	mul.wide.u16 	%r120, %rs17, 256;
	or.b32  	%r121, %r119, %r120;
	ld.shared.u8 	%r122, [_ZZ11sha1_kernelPKhmPhE5sdata+43];
	or.b32  	%r123, %r121, %r122;
	ld.shared.u8 	%r124, [_ZZ11sha1_kernelPKhmPhE5sdata+44];
	shl.b32 	%r125, %r124, 24;
	ld.shared.u8 	%r126, [_ZZ11sha1_kernelPKhmPhE5sdata+45];
	shl.b32 	%r127, %r126, 16;
	or.b32  	%r128, %r127, %r125;
	ld.shared.u8 	%rs18, [_ZZ11sha1_kernelPKhmPhE5sdata+46];
	mul.wide.u16 	%r129, %rs18, 256;
	or.b32  	%r130, %r128, %r129;
	ld.shared.u8 	%r131, [_ZZ11sha1_kernelPKhmPhE5sdata+47];
	or.b32  	%r132, %r130, %r131;
	ld.shared.u8 	%r133, [_ZZ11sha1_kernelPKhmPhE5sdata+48];
	shl.b32 	%r134, %r133, 24;
	ld.shared.u8 	%r135, [_ZZ11sha1_kernelPKhmPhE5sdata+49];
	shl.b32 	%r136, %r135, 16;
	or.b32  	%r137, %r136, %r134;
	ld.shared.u8 	%rs19, [_ZZ11sha1_kernelPKhmPhE5sdata+50];
	mul.wide.u16 	%r138, %rs19, 256;
	or.b32  	%r139, %r137, %r138;
	ld.shared.u8 	%r140, [_ZZ11sha1_kernelPKhmPhE5sdata+51];
	or.b32  	%r141, %r139, %r140;
	ld.shared.u8 	%r142, [_ZZ11sha1_kernelPKhmPhE5sdata+52];
	shl.b32 	%r143, %r142, 24;
	ld.shared.u8 	%r144, [_ZZ11sha1_kernelPKhmPhE5sdata+53];
	shl.b32 	%r145, %r144, 16;
	or.b32  	%r146, %r145, %r143;
	ld.shared.u8 	%rs20, [_ZZ11sha1_kernelPKhmPhE5sdata+54];
	mul.wide.u16 	%r147, %rs20, 256;
	or.b32  	%r148, %r146, %r147;
	ld.shared.u8 	%r149, [_ZZ11sha1_kernelPKhmPhE5sdata+55];
	or.b32  	%r150, %r148, %r149;
	cvt.u32.u64 	%r151, %rd33;
	shl.b32 	%r152, %r151, 24;
	cvt.u32.u64 	%r153, %rd32;
	shl.b32 	%r154, %r153, 16;
	and.b32  	%r155, %r154, 16711680;
	or.b32  	%r156, %r155, %r152;
	cvt.u32.u64 	%r157, %rd31;
	shl.b32 	%r158, %r157, 8;
	and.b32  	%r159, %r158, 65280;
	or.b32  	%r160, %r156, %r159;
	{ .reg .b32 tmp; mov.b64 {tmp, %r161}, %rd26; }
	and.b32  	%r162, %r161, 255;
	or.b32  	%r163, %r160, %r162;
	cvt.u32.u64 	%r164, %rd29;
	shl.b32 	%r165, %r164, 24;
	cvt.u32.u64 	%r166, %rd28;
	shl.b32 	%r167, %r166, 16;
	and.b32  	%r168, %r167, 16711680;
	or.b32  	%r169, %r168, %r165;
	cvt.u32.u64 	%r170, %rd27;
	shl.b32 	%r171, %r170, 8;
	and.b32  	%r172, %r171, 65280;
	or.b32  	%r173, %r169, %r172;
	cvt.u32.u64 	%r174, %rd26;
	and.b32  	%r175, %r174, 248;
	or.b32  	%r176, %r173, %r175;
	xor.b32  	%r177, %r105, %r150;
	xor.b32  	%r178, %r177, %r51;
	xor.b32  	%r179, %r178, %r33;
	shf.l.wrap.b32 	%r180, %r179, %r179, 1;
	xor.b32  	%r181, %r114, %r163;
	xor.b32  	%r182, %r181, %r60;
	xor.b32  	%r183, %r182, %r42;
	shf.l.wrap.b32 	%r184, %r183, %r183, 1;
	xor.b32  	%r185, %r123, %r176;
	xor.b32  	%r186, %r185, %r69;
	xor.b32  	%r187, %r186, %r51;
	shf.l.wrap.b32 	%r188, %r187, %r187, 1;
	xor.b32  	%r189, %r132, %r180;
	xor.b32  	%r190, %r189, %r78;
	xor.b32  	%r191, %r190, %r60;
	shf.l.wrap.b32 	%r192, %r191, %r191, 1;
	xor.b32  	%r193, %r141, %r184;
	xor.b32  	%r194, %r193, %r87;
	xor.b32  	%r195, %r194, %r69;
	shf.l.wrap.b32 	%r196, %r195, %r195, 1;
	xor.b32  	%r197, %r150, %r188;
	xor.b32  	%r198, %r197, %r96;
	xor.b32  	%r199, %r198, %r78;
	shf.l.wrap.b32 	%r200, %r199, %r199, 1;
	xor.b32  	%r201, %r163, %r192;
	xor.b32  	%r202, %r201, %r105;
	xor.b32  	%r203, %r202, %r87;
	shf.l.wrap.b32 	%r204, %r203, %r203, 1;
	xor.b32  	%r205, %r176, %r196;
	xor.b32  	%r206, %r205, %r114;
	xor.b32  	%r207, %r206, %r96;
	shf.l.wrap.b32 	%r208, %r207, %r207, 1;
	xor.b32  	%r209, %r180, %r200;
	xor.b32  	%r210, %r209, %r123;
	xor.b32  	%r211, %r210, %r105;
	shf.l.wrap.b32 	%r212, %r211, %r211, 1;
	xor.b32  	%r213, %r184, %r204;
	xor.b32  	%r214, %r213, %r132;
	xor.b32  	%r215, %r214, %r114;
	shf.l.wrap.b32 	%r216, %r215, %r215, 1;
	xor.b32  	%r217, %r188, %r208;
	xor.b32  	%r218, %r217, %r141;
	xor.b32  	%r219, %r218, %r123;
	shf.l.wrap.b32 	%r220, %r219, %r219, 1;
	xor.b32  	%r221, %r192, %r212;
	xor.b32  	%r222, %r221, %r150;
	xor.b32  	%r223, %r222, %r132;
	shf.l.wrap.b32 	%r224, %r223, %r223, 1;
	xor.b32  	%r225, %r196, %r216;
	xor.b32  	%r226, %r225, %r163;
	xor.b32  	%r227, %r226, %r141;
	shf.l.wrap.b32 	%r228, %r227, %r227, 1;
	xor.b32  	%r229, %r200, %r220;
	xor.b32  	%r230, %r229, %r176;
	xor.b32  	%r231, %r230, %r150;
	shf.l.wrap.b32 	%r232, %r231, %r231, 1;
	xor.b32  	%r233, %r204, %r224;
	xor.b32  	%r234, %r233, %r180;
	xor.b32  	%r235, %r234, %r163;
	shf.l.wrap.b32 	%r236, %r235, %r235, 1;
	xor.b32  	%r237, %r208, %r228;
	xor.b32  	%r238, %r237, %r184;
	xor.b32  	%r239, %r238, %r176;
	shf.l.wrap.b32 	%r240, %r239, %r239, 1;
	xor.b32  	%r241, %r212, %r232;
	xor.b32  	%r242, %r241, %r188;
	xor.b32  	%r243, %r242, %r180;
	shf.l.wrap.b32 	%r244, %r243, %r243, 1;
	xor.b32  	%r245, %r216, %r236;
	xor.b32  	%r246, %r245, %r192;
	xor.b32  	%r247, %r246, %r184;
	shf.l.wrap.b32 	%r248, %r247, %r247, 1;
	xor.b32  	%r249, %r220, %r240;
	xor.b32  	%r250, %r249, %r196;
	xor.b32  	%r251, %r250, %r188;
	shf.l.wrap.b32 	%r252, %r251, %r251, 1;
	xor.b32  	%r253, %r224, %r244;
	xor.b32  	%r254, %r253, %r200;
	xor.b32  	%r255, %r254, %r192;
	shf.l.wrap.b32 	%r256, %r255, %r255, 1;
	xor.b32  	%r257, %r228, %r248;
	xor.b32  	%r258, %r257, %r204;
	xor.b32  	%r259, %r258, %r196;
	shf.l.wrap.b32 	%r260, %r259, %r259, 1;
	xor.b32  	%r261, %r232, %r252;
	xor.b32  	%r262, %r261, %r208;
	xor.b32  	%r263, %r262, %r200;
	shf.l.wrap.b32 	%r264, %r263, %r263, 1;
	xor.b32  	%r265, %r236, %r256;
	xor.b32  	%r266, %r265, %r212;
	xor.b32  	%r267, %r266, %r204;
	shf.l.wrap.b32 	%r268, %r267, %r267, 1;
	xor.b32  	%r269, %r240, %r260;
	xor.b32  	%r270, %r269, %r216;
	xor.b32  	%r271, %r270, %r208;
	shf.l.wrap.b32 	%r272, %r271, %r271, 1;
	xor.b32  	%r273, %r244, %r264;
	xor.b32  	%r274, %r273, %r220;
	xor.b32  	%r275, %r274, %r212;
	shf.l.wrap.b32 	%r276, %r275, %r275, 1;
	xor.b32  	%r277, %r248, %r268;
	xor.b32  	%r278, %r277, %r224;
	xor.b32  	%r279, %r278, %r216;
	shf.l.wrap.b32 	%r280, %r279, %r279, 1;
	xor.b32  	%r281, %r252, %r272;
	xor.b32  	%r282, %r281, %r228;
	xor.b32  	%r283, %r282, %r220;
	shf.l.wrap.b32 	%r284, %r283, %r283, 1;
	xor.b32  	%r285, %r256, %r276;
	xor.b32  	%r286, %r285, %r232;
	xor.b32  	%r287, %r286, %r224;
	shf.l.wrap.b32 	%r288, %r287, %r287, 1;
	xor.b32  	%r289, %r260, %r280;
	xor.b32  	%r290, %r289, %r236;
	xor.b32  	%r291, %r290, %r228;
	shf.l.wrap.b32 	%r292, %r291, %r291, 1;
	xor.b32  	%r293, %r264, %r284;
	xor.b32  	%r294, %r293, %r240;
	xor.b32  	%r295, %r294, %r232;
	shf.l.wrap.b32 	%r296, %r295, %r295, 1;
	xor.b32  	%r297, %r268, %r288;
	xor.b32  	%r298, %r297, %r244;
	xor.b32  	%r299, %r298, %r236;
	shf.l.wrap.b32 	%r300, %r299, %r299, 1;
	xor.b32  	%r301, %r272, %r292;
	xor.b32  	%r302, %r301, %r248;
	xor.b32  	%r303, %r302, %r240;
	shf.l.wrap.b32 	%r304, %r303, %r303, 1;
	xor.b32  	%r305, %r276, %r296;
	xor.b32  	%r306, %r305, %r252;
	xor.b32  	%r307, %r306, %r244;
	shf.l.wrap.b32 	%r308, %r307, %r307, 1;
	xor.b32  	%r309, %r280, %r300;
	xor.b32  	%r310, %r309, %r256;
	xor.b32  	%r311, %r310, %r248;
	shf.l.wrap.b32 	%r312, %r311, %r311, 1;
	xor.b32  	%r313, %r284, %r304;
	xor.b32  	%r314, %r313, %r260;
	xor.b32  	%r315, %r314, %r252;
	shf.l.wrap.b32 	%r316, %r315, %r315, 1;
	xor.b32  	%r317, %r288, %r308;
	xor.b32  	%r318, %r317, %r264;
	xor.b32  	%r319, %r318, %r256;
	shf.l.wrap.b32 	%r320, %r319, %r319, 1;
	xor.b32  	%r321, %r292, %r312;
	xor.b32  	%r322, %r321, %r268;
	xor.b32  	%r323, %r322, %r260;
	shf.l.wrap.b32 	%r324, %r323, %r323, 1;
	xor.b32  	%r325, %r296, %r316;
	xor.b32  	%r326, %r325, %r272;
	xor.b32  	%r327, %r326, %r264;
	shf.l.wrap.b32 	%r328, %r327, %r327, 1;
	xor.b32  	%r329, %r300, %r320;
	xor.b32  	%r330, %r329, %r276;
	xor.b32  	%r331, %r330, %r268;
	shf.l.wrap.b32 	%r332, %r331, %r331, 1;
	xor.b32  	%r333, %r304, %r324;
	xor.b32  	%r334, %r333, %r280;
	xor.b32  	%r335, %r334, %r272;
	shf.l.wrap.b32 	%r336, %r335, %r335, 1;
	xor.b32  	%r337, %r308, %r328;
	xor.b32  	%r338, %r337, %r284;
	xor.b32  	%r339, %r338, %r276;
	shf.l.wrap.b32 	%r340, %r339, %r339, 1;
	xor.b32  	%r341, %r312, %r332;
	xor.b32  	%r342, %r341, %r288;
	xor.b32  	%r343, %r342, %r280;
	shf.l.wrap.b32 	%r344, %r343, %r343, 1;
	xor.b32  	%r345, %r316, %r336;
	xor.b32  	%r346, %r345, %r292;
	xor.b32  	%r347, %r346, %r284;
	shf.l.wrap.b32 	%r348, %r347, %r347, 1;
	xor.b32  	%r349, %r320, %r340;
	xor.b32  	%r350, %r349, %r296;
	xor.b32  	%r351, %r350, %r288;
	shf.l.wrap.b32 	%r352, %r351, %r351, 1;
	xor.b32  	%r353, %r324, %r344;
	xor.b32  	%r354, %r353, %r300;
	xor.b32  	%r355, %r354, %r292;
	shf.l.wrap.b32 	%r356, %r355, %r355, 1;
	xor.b32  	%r357, %r328, %r348;
	xor.b32  	%r358, %r357, %r304;
	xor.b32  	%r359, %r358, %r296;
	shf.l.wrap.b32 	%r360, %r359, %r359, 1;
	xor.b32  	%r361, %r332, %r352;
	xor.b32  	%r362, %r361, %r308;
	xor.b32  	%r363, %r362, %r300;
	shf.l.wrap.b32 	%r364, %r363, %r363, 1;
	xor.b32  	%r365, %r336, %r356;
	xor.b32  	%r366, %r365, %r312;
	xor.b32  	%r367, %r366, %r304;
	shf.l.wrap.b32 	%r368, %r367, %r367, 1;
	xor.b32  	%r369, %r340, %r360;
	xor.b32  	%r370, %r369, %r316;
	xor.b32  	%r371, %r370, %r308;
	shf.l.wrap.b32 	%r372, %r371, %r371, 1;
	xor.b32  	%r373, %r344, %r364;
	xor.b32  	%r374, %r373, %r320;
	xor.b32  	%r375, %r374, %r312;
	shf.l.wrap.b32 	%r376, %r375, %r375, 1;
	xor.b32  	%r377, %r348, %r368;
	xor.b32  	%r378, %r377, %r324;
	xor.b32  	%r379, %r378, %r316;
	shf.l.wrap.b32 	%r380, %r379, %r379, 1;
	xor.b32  	%r381, %r352, %r372;
	xor.b32  	%r382, %r381, %r328;
	xor.b32  	%r383, %r382, %r320;
	shf.l.wrap.b32 	%r384, %r383, %r383, 1;
	xor.b32  	%r385, %r356, %r376;
	xor.b32  	%r386, %r385, %r332;
	xor.b32  	%r387, %r386, %r324;
	shf.l.wrap.b32 	%r388, %r387, %r387, 1;
	xor.b32  	%r389, %r360, %r380;
	xor.b32  	%r390, %r389, %r336;
	xor.b32  	%r391, %r390, %r328;
	shf.l.wrap.b32 	%r392, %r391, %r391, 1;
	xor.b32  	%r393, %r364, %r384;
	xor.b32  	%r394, %r393, %r340;
	xor.b32  	%r395, %r394, %r332;
	shf.l.wrap.b32 	%r396, %r395, %r395, 1;
	xor.b32  	%r397, %r368, %r388;
	xor.b32  	%r398, %r397, %r344;
	xor.b32  	%r399, %r398, %r336;
	shf.l.wrap.b32 	%r400, %r399, %r399, 1;
	xor.b32  	%r401, %r372, %r392;
	xor.b32  	%r402, %r401, %r348;
	xor.b32  	%r403, %r402, %r340;
	shf.l.wrap.b32 	%r404, %r403, %r403, 1;
	xor.b32  	%r405, %r376, %r396;
	xor.b32  	%r406, %r405, %r352;
	xor.b32  	%r407, %r406, %r344;
	shf.l.wrap.b32 	%r408, %r407, %r407, 1;
	xor.b32  	%r409, %r380, %r400;
	xor.b32  	%r410, %r409, %r356;
	xor.b32  	%r411, %r410, %r348;
	shf.l.wrap.b32 	%r412, %r411, %r411, 1;
	xor.b32  	%r413, %r384, %r404;
	xor.b32  	%r414, %r413, %r360;
	xor.b32  	%r415, %r414, %r352;
	shf.l.wrap.b32 	%r416, %r415, %r415, 1;
	xor.b32  	%r417, %r388, %r408;
	xor.b32  	%r418, %r417, %r364;
	xor.b32  	%r419, %r418, %r356;
	shf.l.wrap.b32 	%r420, %r419, %r419, 1;
	xor.b32  	%r421, %r392, %r412;
	xor.b32  	%r422, %r421, %r368;
	xor.b32  	%r423, %r422, %r360;
	shf.l.wrap.b32 	%r424, %r423, %r423, 1;
	xor.b32  	%r425, %r396, %r416;
	xor.b32  	%r426, %r425, %r372;
	xor.b32  	%r427, %r426, %r364;
	shf.l.wrap.b32 	%r428, %r427, %r427, 1;
	xor.b32  	%r429, %r400, %r420;
	xor.b32  	%r430, %r429, %r376;
	xor.b32  	%r431, %r430, %r368;
	shf.l.wrap.b32 	%r432, %r431, %r431, 1;
	ld.const.u32 	%r433, [k];
	add.s32 	%r434, %r433, %r33;
	add.s32 	%r435, %r434, 1160912666;
	not.b32 	%r436, %r435;
	shf.l.wrap.b32 	%r437, %r435, %r435, 5;
	add.s32 	%r438, %r437, %r433;
	add.s32 	%r439, %r438, %r42;
	add.s32 	%r440, %r439, 204362612;
	not.b32 	%r441, %r440;
	shf.l.wrap.b32 	%r442, %r440, %r440, 5;
	and.b32  	%r443, %r435, 1506887872;
	and.b32  	%r444, %r436, 2079550178;
	or.b32  	%r445, %r443, %r444;
	add.s32 	%r446, %r445, %r442;
	add.s32 	%r447, %r446, %r433;
	add.s32 	%r448, %r447, %r51;
	add.s32 	%r449, %r448, -1732584194;
	shf.l.wrap.b32 	%r450, %r435, %r435, 30;
	shf.l.wrap.b32 	%r451, %r449, %r449, 5;
	and.b32  	%r452, %r440, %r450;
	and.b32  	%r453, %r441, 1506887872;
	or.b32  	%r454, %r452, %r453;
	add.s32 	%r455, %r454, %r451;
	add.s32 	%r456, %r455, %r433;
	add.s32 	%r457, %r456, %r60;
	add.s32 	%r458, %r457, 2079550178;
	shf.l.wrap.b32 	%r459, %r440, %r440, 30;
	shf.l.wrap.b32 	%r460, %r458, %r458, 5;
	and.b32  	%r461, %r449, %r459;
	not.b32 	%r462, %r449;
	and.b32  	%r463, %r450, %r462;
	or.b32  	%r464, %r461, %r463;
	add.s32 	%r465, %r464, %r460;
	add.s32 	%r466, %r465, %r433;
	add.s32 	%r467, %r466, %r69;
	add.s32 	%r468, %r467, 1506887872;
	shf.l.wrap.b32 	%r469, %r449, %r449, 30;
	shf.l.wrap.b32 	%r470, %r468, %r468, 5;
	and.b32  	%r471, %r458, %r469;
	not.b32 	%r472, %r458;
	and.b32  	%r473, %r459, %r472;
	or.b32  	%r474, %r471, %r473;
	add.s32 	%r475, %r474, %r450;
	add.s32 	%r476, %r475, %r470;
	add.s32 	%r477, %r476, %r433;
	add.s32 	%r478, %r477, %r78;
	shf.l.wrap.b32 	%r479, %r458, %r458, 30;
	shf.l.wrap.b32 	%r480, %r478, %r478, 5;
	and.b32  	%r481, %r468, %r479;
	not.b32 	%r482, %r468;
	and.b32  	%r483, %r469, %r482;
	or.b32  	%r484, %r481, %r483;
	add.s32 	%r485, %r484, %r459;
	add.s32 	%r486, %r485, %r480;
	add.s32 	%r487, %r486, %r433;
	add.s32 	%r488, %r487, %r87;
	shf.l.wrap.b32 	%r489, %r468, %r468, 30;
	shf.l.wrap.b32 	%r490, %r488, %r488, 5;
	and.b32  	%r491, %r478, %r489;
	not.b32 	%r492, %r478;
	and.b32  	%r493, %r479, %r492;
	or.b32  	%r494, %r491, %r493;
	add.s32 	%r495, %r494, %r469;
	add.s32 	%r496, %r495, %r490;
	add.s32 	%r497, %r496, %r433;
	add.s32 	%r498, %r497, %r96;
	shf.l.wrap.b32 	%r499, %r478, %r478, 30;
	shf.l.wrap.b32 	%r500, %r498, %r498, 5;
	and.b32  	%r501, %r488, %r499;
	not.b32 	%r502, %r488;
	and.b32  	%r503, %r489, %r502;
	or.b32  	%r504, %r501, %r503;
	add.s32 	%r505, %r504, %r479;
	add.s32 	%r506, %r505, %r500;
	add.s32 	%r507, %r506, %r433;
	add.s32 	%r508, %r507, %r105;
	shf.l.wrap.b32 	%r509, %r488, %r488, 30;
	shf.l.wrap.b32 	%r510, %r508, %r508, 5;
	and.b32  	%r511, %r498, %r509;
	not.b32 	%r512, %r498;
	and.b32  	%r513, %r499, %r512;
	or.b32  	%r514, %r511, %r513;
	add.s32 	%r515, %r514, %r489;
	add.s32 	%r516, %r515, %r510;
	add.s32 	%r517, %r516, %r433;
	add.s32 	%r518, %r517, %r114;
	shf.l.wrap.b32 	%r519, %r498, %r498, 30;
	shf.l.wrap.b32 	%r520, %r518, %r518, 5;
	and.b32  	%r521, %r508, %r519;
	not.b32 	%r522, %r508;
	and.b32  	%r523, %r509, %r522;
	or.b32  	%r524, %r521, %r523;
	add.s32 	%r525, %r524, %r499;
	add.s32 	%r526, %r525, %r520;
	add.s32 	%r527, %r526, %r433;
	add.s32 	%r528, %r527, %r123;
	shf.l.wrap.b32 	%r529, %r508, %r508, 30;
	shf.l.wrap.b32 	%r530, %r528, %r528, 5;
	and.b32  	%r531, %r518, %r529;
	not.b32 	%r532, %r518;
	and.b32  	%r533, %r519, %r532;
	or.b32  	%r534, %r531, %r533;
	add.s32 	%r535, %r534, %r509;
	add.s32 	%r536, %r535, %r530;
	add.s32 	%r537, %r536, %r433;
	add.s32 	%r538, %r537, %r132;
	shf.l.wrap.b32 	%r539, %r518, %r518, 30;
	shf.l.wrap.b32 	%r540, %r538, %r538, 5;
	and.b32  	%r541, %r528, %r539;
	not.b32 	%r542, %r528;
	and.b32  	%r543, %r529, %r542;
	or.b32  	%r544, %r541, %r543;
	add.s32 	%r545, %r544, %r519;
	add.s32 	%r546, %r545, %r540;
	add.s32 	%r547, %r546, %r433;
	add.s32 	%r548, %r547, %r141;
	shf.l.wrap.b32 	%r549, %r528, %r528, 30;
	shf.l.wrap.b32 	%r550, %r548, %r548, 5;
	and.b32  	%r551, %r538, %r549;
	not.b32 	%r552, %r538;
	and.b32  	%r553, %r539, %r552;
	or.b32  	%r554, %r551, %r553;
	add.s32 	%r555, %r554, %r529;
	add.s32 	%r556, %r555, %r550;
	add.s32 	%r557, %r556, %r433;
	add.s32 	%r558, %r557, %r150;
	shf.l.wrap.b32 	%r559, %r538, %r538, 30;
	shf.l.wrap.b32 	%r560, %r558, %r558, 5;
	and.b32  	%r561, %r548, %r559;
	not.b32 	%r562, %r548;
	and.b32  	%r563, %r549, %r562;
	or.b32  	%r564, %r561, %r563;
	add.s32 	%r565, %r564, %r539;
	add.s32 	%r566, %r565, %r560;
	add.s32 	%r567, %r566, %r433;
	add.s32 	%r568, %r567, %r163;
	shf.l.wrap.b32 	%r569, %r548, %r548, 30;
	shf.l.wrap.b32 	%r570, %r568, %r568, 5;
	and.b32  	%r571, %r558, %r569;
	not.b32 	%r572, %r558;
	and.b32  	%r573, %r559, %r572;
	or.b32  	%r574, %r571, %r573;
	add.s32 	%r575, %r574, %r549;
	add.s32 	%r576, %r575, %r570;
	add.s32 	%r577, %r576, %r433;
	add.s32 	%r578, %r577, %r176;
	shf.l.wrap.b32 	%r579, %r558, %r558, 30;
	shf.l.wrap.b32 	%r580, %r578, %r578, 5;
	and.b32  	%r581, %r568, %r579;
	not.b32 	%r582, %r568;
	and.b32  	%r583, %r569, %r582;
	or.b32  	%r584, %r581, %r583;
	add.s32 	%r585, %r584, %r559;
	add.s32 	%r586, %r585, %r580;
	add.s32 	%r587, %r586, %r433;
	add.s32 	%r588, %r587, %r180;
	shf.l.wrap.b32 	%r589, %r568, %r568, 30;
	shf.l.wrap.b32 	%r590, %r588, %r588, 5;
	and.b32  	%r591, %r578, %r589;
	not.b32 	%r592, %r578;
	and.b32  	%r593, %r579, %r592;
	or.b32  	%r594, %r591, %r593;
	add.s32 	%r595, %r594, %r569;
	add.s32 	%r596, %r595, %r590;
	add.s32 	%r597, %r596, %r433;
	add.s32 	%r598, %r597, %r184;
	shf.l.wrap.b32 	%r599, %r578, %r578, 30;
	shf.l.wrap.b32 	%r600, %r598, %r598, 5;
	and.b32  	%r601, %r588, %r599;
	not.b32 	%r602, %r588;
	and.b32  	%r603, %r589, %r602;
	or.b32  	%r604, %r601, %r603;
	add.s32 	%r605, %r604, %r579;
	add.s32 	%r606, %r605, %r600;
	add.s32 	%r607, %r606, %r433;
	add.s32 	%r608, %r607, %r188;
	shf.l.wrap.b32 	%r609, %r588, %r588, 30;
	shf.l.wrap.b32 	%r610, %r608, %r608, 5;
	and.b32  	%r611, %r598, %r609;
	not.b32 	%r612, %r598;
	and.b32  	%r613, %r599, %r612;
	or.b32  	%r614, %r611, %r613;
	add.s32 	%r615, %r614, %r589;
	add.s32 	%r616, %r615, %r610;
	add.s32 	%r617, %r616, %r433;
	add.s32 	%r618, %r617, %r192;
	shf.l.wrap.b32 	%r619, %r598, %r598, 30;
	ld.const.u32 	%r620, [k+4];
	shf.l.wrap.b32 	%r621, %r618, %r618, 5;
	xor.b32  	%r622, %r619, %r609;
	xor.b32  	%r623, %r622, %r608;
	add.s32 	%r624, %r623, %r599;
	add.s32 	%r625, %r624, %r621;
	add.s32 	%r626, %r625, %r620;
	add.s32 	%r627, %r626, %r196;
	shf.l.wrap.b32 	%r628, %r608, %r608, 30;
	shf.l.wrap.b32 	%r629, %r627, %r627, 5;
	xor.b32  	%r630, %r628, %r619;
	xor.b32  	%r631, %r630, %r618;
	add.s32 	%r632, %r631, %r609;
	add.s32 	%r633, %r632, %r629;
	add.s32 	%r634, %r633, %r620;
	add.s32 	%r635, %r634, %r200;
	shf.l.wrap.b32 	%r636, %r618, %r618, 30;
	shf.l.wrap.b32 	%r637, %r635, %r635, 5;
	xor.b32  	%r638, %r636, %r628;
	xor.b32  	%r639, %r638, %r627;
	add.s32 	%r640, %r639, %r619;
	add.s32 	%r641, %r640, %r637;
	add.s32 	%r642, %r641, %r620;
	add.s32 	%r643, %r642, %r204;
	shf.l.wrap.b32 	%r644, %r627, %r627, 30;
	shf.l.wrap.b32 	%r645, %r643, %r643, 5;
	xor.b32  	%r646, %r644, %r636;
	xor.b32  	%r647, %r646, %r635;
	add.s32 	%r648, %r647, %r628;
	add.s32 	%r649, %r648, %r645;
	add.s32 	%r650, %r649, %r620;
	add.s32 	%r651, %r650, %r208;
	shf.l.wrap.b32 	%r652, %r635, %r635, 30;
	shf.l.wrap.b32 	%r653, %r651, %r651, 5;
	xor.b32  	%r654, %r652, %r644;
	xor.b32  	%r655, %r654, %r643;
	add.s32 	%r656, %r655, %r636;
	add.s32 	%r657, %r656, %r653;
	add.s32 	%r658, %r657, %r620;
	add.s32 	%r659, %r658, %r212;
	shf.l.wrap.b32 	%r660, %r643, %r643, 30;
	shf.l.wrap.b32 	%r661, %r659, %r659, 5;
	xor.b32  	%r662, %r660, %r652;
	xor.b32  	%r663, %r662, %r651;
	add.s32 	%r664, %r663, %r644;
	add.s32 	%r665, %r664, %r661;
	add.s32 	%r666, %r665, %r620;
	add.s32 	%r667, %r666, %r216;
	shf.l.wrap.b32 	%r668, %r651, %r651, 30;
	shf.l.wrap.b32 	%r669, %r667, %r667, 5;
	xor.b32  	%r670, %r668, %r660;
	xor.b32  	%r671, %r670, %r659;
	add.s32 	%r672, %r671, %r652;
	add.s32 	%r673, %r672, %r669;
	add.s32 	%r674, %r673, %r620;
	add.s32 	%r675, %r674, %r220;
	shf.l.wrap.b32 	%r676, %r659, %r659, 30;
	shf.l.wrap.b32 	%r677, %r675, %r675, 5;
	xor.b32  	%r678, %r676, %r668;
	xor.b32  	%r679, %r678, %r667;
	add.s32 	%r680, %r679, %r660;
	add.s32 	%r681, %r680, %r677;
	add.s32 	%r682, %r681, %r620;
	add.s32 	%r683, %r682, %r224;
	shf.l.wrap.b32 	%r684, %r667, %r667, 30;
	shf.l.wrap.b32 	%r685, %r683, %r683, 5;
	xor.b32  	%r686, %r684, %r676;
	xor.b32  	%r687, %r686, %r675;
	add.s32 	%r688, %r687, %r668;
	add.s32 	%r689, %r688, %r685;
	add.s32 	%r690, %r689, %r620;
	add.s32 	%r691, %r690, %r228;
	shf.l.wrap.b32 	%r692, %r675, %r675, 30;
	shf.l.wrap.b32 	%r693, %r691, %r691, 5;
	xor.b32  	%r694, %r692, %r684;
	xor.b32  	%r695, %r694, %r683;
	add.s32 	%r696, %r695, %r676;
	add.s32 	%r697, %r696, %r693;
	add.s32 	%r698, %r697, %r620;
	add.s32 	%r699, %r698, %r232;
	shf.l.wrap.b32 	%r700, %r683, %r683, 30;
	shf.l.wrap.b32 	%r701, %r699, %r699, 5;
	xor.b32  	%r702, %r700, %r692;
	xor.b32  	%r703, %r702, %r691;
	add.s32 	%r704, %r703, %r684;
	add.s32 	%r705, %r704, %r701;
	add.s32 	%r706, %r705, %r620;
	add.s32 	%r707, %r706, %r236;
	shf.l.wrap.b32 	%r708, %r691, %r691, 30;
	shf.l.wrap.b32 	%r709, %r707, %r707, 5;
	xor.b32  	%r710, %r708, %r700;
	xor.b32  	%r711, %r710, %r699;
	add.s32 	%r712, %r711, %r692;
	add.s32 	%r713, %r712, %r709;
	add.s32 	%r714, %r713, %r620;
	add.s32 	%r715, %r714, %r240;
	shf.l.wrap.b32 	%r716, %r699, %r699, 30;
	shf.l.wrap.b32 	%r717, %r715, %r715, 5;
	xor.b32  	%r718, %r716, %r708;
	xor.b32  	%r719, %r718, %r707;
	add.s32 	%r720, %r719, %r700;
	add.s32 	%r721, %r720, %r717;
	add.s32 	%r722, %r721, %r620;
	add.s32 	%r723, %r722, %r244;
	shf.l.wrap.b32 	%r724, %r707, %r707, 30;
	shf.l.wrap.b32 	%r725, %r723, %r723, 5;
	xor.b32  	%r726, %r724, %r716;
	xor.b32  	%r727, %r726, %r715;
	add.s32 	%r728, %r727, %r708;
	add.s32 	%r729, %r728, %r725;
	add.s32 	%r730, %r729, %r620;
	add.s32 	%r731, %r730, %r248;
	shf.l.wrap.b32 	%r732, %r715, %r715, 30;
	shf.l.wrap.b32 	%r733, %r731, %r731, 5;
	xor.b32  	%r734, %r732, %r724;
	xor.b32  	%r735, %r734, %r723;
	add.s32 	%r736, %r735, %r716;
	add.s32 	%r737, %r736, %r733;
	add.s32 	%r738, %r737, %r620;
	add.s32 	%r739, %r738, %r252;
	shf.l.wrap.b32 	%r740, %r723, %r723, 30;
	shf.l.wrap.b32 	%r741, %r739, %r739, 5;
	xor.b32  	%r742, %r740, %r732;
	xor.b32  	%r743, %r742, %r731;
	add.s32 	%r744, %r743, %r724;
	add.s32 	%r745, %r744, %r741;
	add.s32 	%r746, %r745, %r620;
	add.s32 	%r747, %r746, %r256;
	shf.l.wrap.b32 	%r748, %r731, %r731, 30;
	shf.l.wrap.b32 	%r749, %r747, %r747, 5;
	xor.b32  	%r750, %r748, %r740;
	xor.b32  	%r751, %r750, %r739;
	add.s32 	%r752, %r751, %r732;
	add.s32 	%r753, %r752, %r749;
	add.s32 	%r754, %r753, %r620;
	add.s32 	%r755, %r754, %r260;
	shf.l.wrap.b32 	%r756, %r739, %r739, 30;
	shf.l.wrap.b32 	%r757, %r755, %r755, 5;
	xor.b32  	%r758, %r756, %r748;
	xor.b32  	%r759, %r758, %r747;
	add.s32 	%r760, %r759, %r740;
	add.s32 	%r761, %r760, %r757;
	add.s32 	%r762, %r761, %r620;
	add.s32 	%r763, %r762, %r264;
	shf.l.wrap.b32 	%r764, %r747, %r747, 30;
	shf.l.wrap.b32 	%r765, %r763, %r763, 5;
	xor.b32  	%r766, %r764, %r756;
	xor.b32  	%r767, %r766, %r755;
	add.s32 	%r768, %r767, %r748;
	add.s32 	%r769, %r768, %r765;
	add.s32 	%r770, %r769, %r620;
	add.s32 	%r771, %r770, %r268;
	shf.l.wrap.b32 	%r772, %r755, %r755, 30;
	shf.l.wrap.b32 	%r773, %r771, %r771, 5;
	xor.b32  	%r774, %r772, %r764;
	xor.b32  	%r775, %r774, %r763;
	add.s32 	%r776, %r775, %r756;
	add.s32 	%r777, %r776, %r773;
	add.s32 	%r778, %r777, %r620;
	add.s32 	%r779, %r778, %r272;
	shf.l.wrap.b32 	%r780, %r763, %r763, 30;
	ld.const.u32 	%r781, [k+8];
	shf.l.wrap.b32 	%r782, %r779, %r779, 5;
	xor.b32  	%r783, %r780, %r772;
	and.b32  	%r784, %r771, %r783;
	and.b32  	%r785, %r780, %r772;
	xor.b32  	%r786, %r784, %r785;
	add.s32 	%r787, %r786, %r764;
	add.s32 	%r788, %r787, %r782;
	add.s32 	%r789, %r788, %r781;
	add.s32 	%r790, %r789, %r276;
	shf.l.wrap.b32 	%r791, %r771, %r771, 30;
	shf.l.wrap.b32 	%r792, %r790, %r790, 5;
	xor.b32  	%r793, %r791, %r780;
	and.b32  	%r794, %r779, %r793;
	and.b32  	%r795, %r791, %r780;
	xor.b32  	%r796, %r794, %r795;
	add.s32 	%r797, %r796, %r772;
	add.s32 	%r798, %r797, %r792;
	add.s32 	%r799, %r798, %r781;
	add.s32 	%r800, %r799, %r280;
	shf.l.wrap.b32 	%r801, %r779, %r779, 30;
	shf.l.wrap.b32 	%r802, %r800, %r800, 5;
	xor.b32  	%r803, %r801, %r791;
	and.b32  	%r804, %r790, %r803;
	and.b32  	%r805, %r801, %r791;
	xor.b32  	%r806, %r804, %r805;
	add.s32 	%r807, %r806, %r780;
	add.s32 	%r808, %r807, %r802;
	add.s32 	%r809, %r808, %r781;
	add.s32 	%r810, %r809, %r284;
	shf.l.wrap.b32 	%r811, %r790, %r790, 30;
	shf.l.wrap.b32 	%r812, %r810, %r810, 5;
	xor.b32  	%r813, %r811, %r801;
	and.b32  	%r814, %r800, %r813;
	and.b32  	%r815, %r811, %r801;
	xor.b32  	%r816, %r814, %r815;
	add.s32 	%r817, %r816, %r791;
	add.s32 	%r818, %r817, %r812;
	add.s32 	%r819, %r818, %r781;
	add.s32 	%r820, %r819, %r288;
	shf.l.wrap.b32 	%r821, %r800, %r800, 30;
	shf.l.wrap.b32 	%r822, %r820, %r820, 5;
	xor.b32  	%r823, %r821, %r811;
	and.b32  	%r824, %r810, %r823;
	and.b32  	%r825, %r821, %r811;
	xor.b32  	%r826, %r824, %r825;
	add.s32 	%r827, %r826, %r801;
	add.s32 	%r828, %r827, %r822;
	add.s32 	%r829, %r828, %r781;
	add.s32 	%r830, %r829, %r292;
	shf.l.wrap.b32 	%r831, %r810, %r810, 30;
	shf.l.wrap.b32 	%r832, %r830, %r830, 5;
	xor.b32  	%r833, %r831, %r821;
	and.b32  	%r834, %r820, %r833;
	and.b32  	%r835, %r831, %r821;
	xor.b32  	%r836, %r834, %r835;
	add.s32 	%r837, %r836, %r811;
	add.s32 	%r838, %r837, %r832;
	add.s32 	%r839, %r838, %r781;
	add.s32 	%r840, %r839, %r296;
	shf.l.wrap.b32 	%r841, %r820, %r820, 30;
	shf.l.wrap.b32 	%r842, %r840, %r840, 5;
	xor.b32  	%r843, %r841, %r831;
	and.b32  	%r844, %r830, %r843;
	and.b32  	%r845, %r841, %r831;
	xor.b32  	%r846, %r844, %r845;
	add.s32 	%r847, %r846, %r821;
	add.s32 	%r848, %r847, %r842;
	add.s32 	%r849, %r848, %r781;
	add.s32 	%r850, %r849, %r300;
	shf.l.wrap.b32 	%r851, %r830, %r830, 30;
	shf.l.wrap.b32 	%r852, %r850, %r850, 5;
	xor.b32  	%r853, %r851, %r841;
	and.b32  	%r854, %r840, %r853;
	and.b32  	%r855, %r851, %r841;
	xor.b32  	%r856, %r854, %r855;
	add.s32 	%r857, %r856, %r831;
	add.s32 	%r858, %r857, %r852;
	add.s32 	%r859, %r858, %r781;
	add.s32 	%r860, %r859, %r304;
	shf.l.wrap.b32 	%r861, %r840, %r840, 30;
	shf.l.wrap.b32 	%r862, %r860, %r860, 5;
	xor.b32  	%r863, %r861, %r851;
	and.b32  	%r864, %r850, %r863;
	and.b32  	%r865, %r861, %r851;
	xor.b32  	%r866, %r864, %r865;
	add.s32 	%r867, %r866, %r841;
	add.s32 	%r868, %r867, %r862;
	add.s32 	%r869, %r868, %r781;
	add.s32 	%r870, %r869, %r308;
	shf.l.wrap.b32 	%r871, %r850, %r850, 30;
	shf.l.wrap.b32 	%r872, %r870, %r870, 5;
	xor.b32  	%r873, %r871, %r861;
	and.b32  	%r874, %r860, %r873;
	and.b32  	%r875, %r871, %r861;
	xor.b32  	%r876, %r874, %r875;
	add.s32 	%r877, %r876, %r851;
	add.s32 	%r878, %r877, %r872;
	add.s32 	%r879, %r878, %r781;
	add.s32 	%r880, %r879, %r312;
	shf.l.wrap.b32 	%r881, %r860, %r860, 30;
	shf.l.wrap.b32 	%r882, %r880, %r880, 5;
	xor.b32  	%r883, %r881, %r871;
	and.b32  	%r884, %r870, %r883;
	and.b32  	%r885, %r881, %r871;
	xor.b32  	%r886, %r884, %r885;
	add.s32 	%r887, %r886, %r861;
	add.s32 	%r888, %r887, %r882;
	add.s32 	%r889, %r888, %r781;
	add.s32 	%r890, %r889, %r316;
	shf.l.wrap.b32 	%r891, %r870, %r870, 30;
	shf.l.wrap.b32 	%r892, %r890, %r890, 5;
	xor.b32  	%r893, %r891, %r881;
	and.b32  	%r894, %r880, %r893;
	and.b32  	%r895, %r891, %r881;
	xor.b32  	%r896, %r894, %r895;
	add.s32 	%r897, %r896, %r871;
	add.s32 	%r898, %r897, %r892;
	add.s32 	%r899, %r898, %r781;
	add.s32 	%r900, %r899, %r320;
	shf.l.wrap.b32 	%r901, %r880, %r880, 30;
	shf.l.wrap.b32 	%r902, %r900, %r900, 5;
	xor.b32  	%r903, %r901, %r891;
	and.b32  	%r904, %r890, %r903;
	and.b32  	%r905, %r901, %r891;
	xor.b32  	%r906, %r904, %r905;
	add.s32 	%r907, %r906, %r881;
	add.s32 	%r908, %r907, %r902;
	add.s32 	%r909, %r908, %r781;
	add.s32 	%r910, %r909, %r324;
	shf.l.wrap.b32 	%r911, %r890, %r890, 30;
	shf.l.wrap.b32 	%r912, %r910, %r910, 5;
	xor.b32  	%r913, %r911, %r901;
	and.b32  	%r914, %r900, %r913;
	and.b32  	%r915, %r911, %r901;
	xor.b32  	%r916, %r914, %r915;
	add.s32 	%r917, %r916, %r891;
	add.s32 	%r918, %r917, %r912;
	add.s32 	%r919, %r918, %r781;
	add.s32 	%r920, %r919, %r328;
	shf.l.wrap.b32 	%r921, %r900, %r900, 30;
	shf.l.wrap.b32 	%r922, %r920, %r920, 5;
	xor.b32  	%r923, %r921, %r911;
	and.b32  	%r924, %r910, %r923;
	and.b32  	%r925, %r921, %r911;
	xor.b32  	%r926, %r924, %r925;
	add.s32 	%r927, %r926, %r901;
	add.s32 	%r928, %r927, %r922;
	add.s32 	%r929, %r928, %r781;
	add.s32 	%r930, %r929, %r332;
	shf.l.wrap.b32 	%r931, %r910, %r910, 30;
	shf.l.wrap.b32 	%r932, %r930, %r930, 5;
	xor.b32  	%r933, %r931, %r921;
	and.b32  	%r934, %r920, %r933;
	and.b32  	%r935, %r931, %r921;
	xor.b32  	%r936, %r934, %r935;
	add.s32 	%r937, %r936, %r911;
	add.s32 	%r938, %r937, %r932;
	add.s32 	%r939, %r938, %r781;
	add.s32 	%r940, %r939, %r336;
	shf.l.wrap.b32 	%r941, %r920, %r920, 30;
	shf.l.wrap.b32 	%r942, %r940, %r940, 5;
	xor.b32  	%r943, %r941, %r931;
	and.b32  	%r944, %r930, %r943;
	and.b32  	%r945, %r941, %r931;
	xor.b32  	%r946, %r944, %r945;
	add.s32 	%r947, %r946, %r921;
	add.s32 	%r948, %r947, %r942;
	add.s32 	%r949, %r948, %r781;
	add.s32 	%r950, %r949, %r340;
	shf.l.wrap.b32 	%r951, %r930, %r930, 30;
	shf.l.wrap.b32 	%r952, %r950, %r950, 5;
	xor.b32  	%r953, %r951, %r941;
	and.b32  	%r954, %r940, %r953;
	and.b32  	%r955, %r951, %r941;
	xor.b32  	%r956, %r954, %r955;
	add.s32 	%r957, %r956, %r931;
	add.s32 	%r958, %r957, %r952;
	add.s32 	%r959, %r958, %r781;
	add.s32 	%r960, %r959, %r344;
	shf.l.wrap.b32 	%r961, %r940, %r940, 30;
	shf.l.wrap.b32 	%r962, %r960, %r960, 5;
	xor.b32  	%r963, %r961, %r951;
	and.b32  	%r964, %r950, %r963;
	and.b32  	%r965, %r961, %r951;
	xor.b32  	%r966, %r964, %r965;
	add.s32 	%r967, %r966, %r941;
	add.s32 	%r968, %r967, %r962;
	add.s32 	%r969, %r968, %r781;
	add.s32 	%r970, %r969, %r348;
	shf.l.wrap.b32 	%r971, %r950, %r950, 30;
	shf.l.wrap.b32 	%r972, %r970, %r970, 5;
	xor.b32  	%r973, %r971, %r961;
	and.b32  	%r974, %r960, %r973;
	and.b32  	%r975, %r971, %r961;
	xor.b32  	%r976, %r974, %r975;
	add.s32 	%r977, %r976, %r951;
	add.s32 	%r978, %r977, %r972;
	add.s32 	%r979, %r978, %r781;
	add.s32 	%r980, %r979, %r352;
	shf.l.wrap.b32 	%r981, %r960, %r960, 30;
	ld.const.u32 	%r982, [k+12];
	shf.l.wrap.b32 	%r983, %r980, %r980, 5;
	xor.b32  	%r984, %r981, %r971;
	xor.b32  	%r985, %r984, %r970;
	add.s32 	%r986, %r985, %r961;
	add.s32 	%r987, %r986, %r983;
	add.s32 	%r988, %r987, %r982;
	add.s32 	%r989, %r988, %r356;
	shf.l.wrap.b32 	%r990, %r970, %r970, 30;
	shf.l.wrap.b32 	%r991, %r989, %r989, 5;
	xor.b32  	%r992, %r990, %r981;
	xor.b32  	%r993, %r992, %r980;
	add.s32 	%r994, %r993, %r971;
	add.s32 	%r995, %r994, %r991;
	add.s32 	%r996, %r995, %r982;
	add.s32 	%r997, %r996, %r360;
	shf.l.wrap.b32 	%r998, %r980, %r980, 30;
	shf.l.wrap.b32 	%r999, %r997, %r997, 5;
	xor.b32  	%r1000, %r998, %r990;
	xor.b32  	%r1001, %r1000, %r989;
	add.s32 	%r1002, %r1001, %r981;
	add.s32 	%r1003, %r1002, %r999;
	add.s32 	%r1004, %r1003, %r982;
	add.s32 	%r1005, %r1004, %r364;
	shf.l.wrap.b32 	%r1006, %r989, %r989, 30;
	shf.l.wrap.b32 	%r1007, %r1005, %r1005, 5;
	xor.b32  	%r1008, %r1006, %r998;
	xor.b32  	%r1009, %r1008, %r997;
	add.s32 	%r1010, %r1009, %r990;
	add.s32 	%r1011, %r1010, %r1007;
	add.s32 	%r1012, %r1011, %r982;
	add.s32 	%r1013, %r1012, %r368;
	shf.l.wrap.b32 	%r1014, %r997, %r997, 30;
	shf.l.wrap.b32 	%r1015, %r1013, %r1013, 5;
	xor.b32  	%r1016, %r1014, %r1006;
	xor.b32  	%r1017, %r1016, %r1005;
	add.s32 	%r1018, %r1017, %r998;
	add.s32 	%r1019, %r1018, %r1015;
	add.s32 	%r1020, %r1019, %r982;
	add.s32 	%r1021, %r1020, %r372;
	shf.l.wrap.b32 	%r1022, %r1005, %r1005, 30;
	shf.l.wrap.b32 	%r1023, %r1021, %r1021, 5;
	xor.b32  	%r1024, %r1022, %r1014;
	xor.b32  	%r1025, %r1024, %r1013;
	add.s32 	%r1026, %r1025, %r1006;
	add.s32 	%r1027, %r1026, %r1023;
	add.s32 	%r1028, %r1027, %r982;
	add.s32 	%r1029, %r1028, %r376;
	shf.l.wrap.b32 	%r1030, %r1013, %r1013, 30;
	shf.l.wrap.b32 	%r1031, %r1029, %r1029, 5;
	xor.b32  	%r1032, %r1030, %r1022;
	xor.b32  	%r1033, %r1032, %r1021;
	add.s32 	%r1034, %r1033, %r1014;
	add.s32 	%r1035, %r1034, %r1031;
	add.s32 	%r1036, %r1035, %r982;
	add.s32 	%r1037, %r1036, %r380;
	shf.l.wrap.b32 	%r1038, %r1021, %r1021, 30;
	shf.l.wrap.b32 	%r1039, %r1037, %r1037, 5;
	xor.b32  	%r1040, %r1038, %r1030;
	xor.b32  	%r1041, %r1040, %r1029;
	add.s32 	%r1042, %r1041, %r1022;
	add.s32 	%r1043, %r1042, %r1039;
	add.s32 	%r1044, %r1043, %r982;
	add.s32 	%r1045, %r1044, %r384;
	shf.l.wrap.b32 	%r1046, %r1029, %r1029, 30;
	shf.l.wrap.b32 	%r1047, %r1045, %r1045, 5;
	xor.b32  	%r1048, %r1046, %r1038;
	xor.b32  	%r1049, %r1048, %r1037;
	add.s32 	%r1050, %r1049, %r1030;
	add.s32 	%r1051, %r1050, %r1047;
	add.s32 	%r1052, %r1051, %r982;
	add.s32 	%r1053, %r1052, %r388;
	shf.l.wrap.b32 	%r1054, %r1037, %r1037, 30;
	shf.l.wrap.b32 	%r1055, %r1053, %r1053, 5;
	xor.b32  	%r1056, %r1054, %r1046;
	xor.b32  	%r1057, %r1056, %r1045;
	add.s32 	%r1058, %r1057, %r1038;
	add.s32 	%r1059, %r1058, %r1055;
	add.s32 	%r1060, %r1059, %r982;
	add.s32 	%r1061, %r1060, %r392;
	shf.l.wrap.b32 	%r1062, %r1045, %r1045, 30;
	shf.l.wrap.b32 	%r1063, %r1061, %r1061, 5;
	xor.b32  	%r1064, %r1062, %r1054;
	xor.b32  	%r1065, %r1064, %r1053;
	add.s32 	%r1066, %r1065, %r1046;
	add.s32 	%r1067, %r1066, %r1063;
	add.s32 	%r1068, %r1067, %r982;
	add.s32 	%r1069, %r1068, %r396;
	shf.l.wrap.b32 	%r1070, %r1053, %r1053, 30;
	shf.l.wrap.b32 	%r1071, %r1069, %r1069, 5;
	xor.b32  	%r1072, %r1070, %r1062;
	xor.b32  	%r1073, %r1072, %r1061;
	add.s32 	%r1074, %r1073, %r1054;
	add.s32 	%r1075, %r1074, %r1071;
	add.s32 	%r1076, %r1075, %r982;
	add.s32 	%r1077, %r1076, %r400;
	shf.l.wrap.b32 	%r1078, %r1061, %r1061, 30;
	shf.l.wrap.b32 	%r1079, %r1077, %r1077, 5;
	xor.b32  	%r1080, %r1078, %r1070;
	xor.b32  	%r1081, %r1080, %r1069;
	add.s32 	%r1082, %r1081, %r1062;
	add.s32 	%r1083, %r1082, %r1079;
	add.s32 	%r1084, %r1083, %r982;
	add.s32 	%r1085, %r1084, %r404;
	shf.l.wrap.b32 	%r1086, %r1069, %r1069, 30;
	shf.l.wrap.b32 	%r1087, %r1085, %r1085, 5;
	xor.b32  	%r1088, %r1086, %r1078;
	xor.b32  	%r1089, %r1088, %r1077;
	add.s32 	%r1090, %r1089, %r1070;
	add.s32 	%r1091, %r1090, %r1087;
	add.s32 	%r1092, %r1091, %r982;
	add.s32 	%r1093, %r1092, %r408;
	shf.l.wrap.b32 	%r1094, %r1077, %r1077, 30;
	shf.l.wrap.b32 	%r1095, %r1093, %r1093, 5;
	xor.b32  	%r1096, %r1094, %r1086;
	xor.b32  	%r1097, %r1096, %r1085;
	add.s32 	%r1098, %r1097, %r1078;
	add.s32 	%r1099, %r1098, %r1095;
	add.s32 	%r1100, %r1099, %r982;
	add.s32 	%r1101, %r1100, %r412;
	shf.l.wrap.b32 	%r1102, %r1085, %r1085, 30;
	shf.l.wrap.b32 	%r1103, %r1101, %r1101, 5;
	xor.b32  	%r1104, %r1102, %r1094;
	xor.b32  	%r1105, %r1104, %r1093;
	add.s32 	%r1106, %r1105, %r1086;
	add.s32 	%r1107, %r1106, %r1103;
	add.s32 	%r1108, %r1107, %r982;
	add.s32 	%r1109, %r1108, %r416;
	shf.l.wrap.b32 	%r1110, %r1093, %r1093, 30;
	shf.l.wrap.b32 	%r1111, %r1109, %r1109, 5;
	xor.b32  	%r1112, %r1110, %r1102;
	xor.b32  	%r1113, %r1112, %r1101;
	add.s32 	%r1114, %r1113, %r1094;
	add.s32 	%r1115, %r1114, %r1111;
	add.s32 	%r1116, %r1115, %r982;
	add.s32 	%r1117, %r1116, %r420;
	shf.l.wrap.b32 	%r1118, %r1101, %r1101, 30;
	shf.l.wrap.b32 	%r1119, %r1117, %r1117, 5;
	xor.b32  	%r1120, %r1118, %r1110;
	xor.b32  	%r1121, %r1120, %r1109;
	add.s32 	%r1122, %r1121, %r1102;
	add.s32 	%r1123, %r1122, %r1119;
	add.s32 	%r1124, %r1123, %r982;
	add.s32 	%r1125, %r1124, %r424;
	shf.l.wrap.b32 	%r1126, %r1109, %r1109, 30;
	shf.l.wrap.b32 	%r1127, %r1125, %r1125, 5;
	xor.b32  	%r1128, %r1126, %r1118;
	xor.b32  	%r1129, %r1128, %r1117;
	add.s32 	%r1130, %r1129, %r1110;
	add.s32 	%r1131, %r1130, %r1127;
	add.s32 	%r1132, %r1131, %r982;
	add.s32 	%r1133, %r1132, %r428;
	shf.l.wrap.b32 	%r1134, %r1117, %r1117, 30;
	shf.l.wrap.b32 	%r1135, %r1133, %r1133, 5;
	xor.b32  	%r1136, %r1134, %r1126;
	xor.b32  	%r1137, %r1136, %r1125;
	add.s32 	%r1138, %r1137, %r1118;
	add.s32 	%r1139, %r1138, %r1135;
	add.s32 	%r1140, %r1139, %r982;
	add.s32 	%r1141, %r1140, %r432;
	shf.l.wrap.b32 	%r1142, %r1125, %r1125, 30;
	add.s32 	%r1143, %r1141, 1732584193;
	add.s32 	%r1144, %r1133, -271733879;
	add.s32 	%r1145, %r1142, -1732584194;
	add.s32 	%r1146, %r1134, 271733878;
	add.s32 	%r1147, %r1126, -1009589776;
	shr.u32 	%r1148, %r1143, 24;
	st.global.u8 	[%rd25], %r1148;
	shr.u32 	%r1149, %r1143, 16;
	st.global.u8 	[%rd25+1], %r1149;
	shr.u32 	%r1150, %r1143, 8;
	st.global.u8 	[%rd25+2], %r1150;
	st.global.u8 	[%rd25+3], %r1143;
	shr.u32 	%r1151, %r1144, 24;
	st.global.u8 	[%rd25+4], %r1151;
	shr.u32 	%r1152, %r1144, 16;
	st.global.u8 	[%rd25+5], %r1152;
	shr.u32 	%r1153, %r1144, 8;
	st.global.u8 	[%rd25+6], %r1153;
	st.global.u8 	[%rd25+7], %r1144;
	shr.u32 	%r1154, %r1145, 24;
	st.global.u8 	[%rd25+8], %r1154;
	shr.u32 	%r1155, %r1145, 16;
	st.global.u8 	[%rd25+9], %r1155;
	shr.u32 	%r1156, %r1145, 8;
	st.global.u8 	[%rd25+10], %r1156;
	st.global.u8 	[%rd25+11], %r1145;
	shr.u32 	%r1157, %r1146, 24;
	st.global.u8 	[%rd25+12], %r1157;
	shr.u32 	%r1158, %r1146, 16;
	st.global.u8 	[%rd25+13], %r1158;
	shr.u32 	%r1159, %r1146, 8;
	st.global.u8 	[%rd25+14], %r1159;
	st.global.u8 	[%rd25+15], %r1146;
	shr.u32 	%r1160, %r1147, 24;
	st.global.u8 	[%rd25+16], %r1160;
	shr.u32 	%r1161, %r1147, 16;
	st.global.u8 	[%rd25+17], %r1161;
	shr.u32 	%r1162, %r1147, 8;
	st.global.u8 	[%rd25+18], %r1162;
	st.global.u8 	[%rd25+19], %r1147;
$L__BB0_17:
	ret;

}


// ===== COMPILED SASS (sm_100) =====

	.target	sm_100

	.elftype	@"ET_EXEC"


//--------------------- .note.nv.tkinfo           --------------------------
	.section	.note.nv.tkinfo,"",@"SHT_NOTE"
	.sectionflags	@"SHF_NOTE_NV_TKINFO"
	.tkinfo
        /*0018*/ 	.word	0x00000002
        /*0030*/ 	.string	""
        /*0030*/ 	.string	"ptxas"
        /*0030*/ 	.string	"Cuda compilation tools, release 13.0, V13.0.88"
        /*0030*/ 	.string	"Build cuda_13.0.r13.0/compiler.36424714_0"
        /*0030*/ 	.string	"-arch sm_100 -m 64 "



//--------------------- .note.nv.cuinfo           --------------------------
	.section	.note.nv.cuinfo,"",@"SHT_NOTE"
	.sectionflags	@"SHF_NOTE_NV_CUINFO"
        /*0018*/ 	.short	0x0002
        /*001a*/ 	.short	0x0064
        /*001c*/ 	.short	0x0082
	.zero		2


//--------------------- .nv.info                  --------------------------
	.section	.nv.info,"",@"SHT_CUDA_INFO"
	.align	4


	//----- nvinfo : EIATTR_REGCOUNT
	.align		4
        /*0000*/ 	.byte	0x04, 0x2f
        /*0002*/ 	.short	(.L_2 - .L_1)
	.align		4
.L_1:
        /*0004*/ 	.word	index@(_Z11sha1_kernelPKhmPh)
        /*0008*/ 	.word	0x00000020


	//----- nvinfo : EIATTR_FRAME_SIZE
	.align		4
.L_2:
        /*000c*/ 	.byte	0x04, 0x11
        /*000e*/ 	.short	(.L_4 - .L_3)
	.align		4
.L_3:
        /*0010*/ 	.word	index@(_Z11sha1_kernelPKhmPh)
        /*0014*/ 	.word	0x00000000


	//----- nvinfo : EIATTR_MIN_STACK_SIZE
	.align		4
.L_4:
        /*0018*/ 	.byte	0x04, 0x12
        /*001a*/ 	.short	(.L_6 - .L_5)
	.align		4
.L_5:
        /*001c*/ 	.word	index@(_Z11sha1_kernelPKhmPh)
        /*0020*/ 	.word	0x00000000
.L_6:


//--------------------- .nv.compat                --------------------------
	.section	.nv.compat,"",@"SHT_CUDA_COMPAT_INFO"
	.align	4
        /*0000*/ 	.byte	0x02, 0x09, 0x00, 0x00, 0x02, 0x02, 0x01, 0x00, 0x02, 0x05, 0x05, 0x00, 0x03, 0x07, 0x01, 0x01
        /*0010*/ 	.byte	0x02, 0x03, 0x00, 0x00, 0x02, 0x06, 0x01, 0x00, 0x04, 0x0b, 0x08, 0x00, 0x09, 0x00, 0x00, 0x00
        /*0020*/ 	.byte	0x00, 0x00, 0x00, 0x00


//--------------------- .nv.info._Z11sha1_kernelPKhmPh --------------------------
	.section	.nv.info._Z11sha1_kernelPKhmPh,"",@"SHT_CUDA_INFO"
	.sectionflags	@""
	.align	4


	//----- nvinfo : EIATTR_CUDA_API_VERSION
	.align		4
        /*0000*/ 	.byte	0x04, 0x37
        /*0002*/ 	.short	(.L_8 - .L_7)
.L_7:
        /*0004*/ 	.word	0x00000082


	//----- nvinfo : EIATTR_KPARAM_INFO
	.align		4
.L_8:
        /*0008*/ 	.byte	0x04, 0x17
        /*000a*/ 	.short	(.L_10 - .L_9)
.L_9:
        /*000c*/ 	.word	0x00000000
        /*0010*/ 	.short	0x0002
        /*0012*/ 	.short	0x0010
        /*0014*/ 	.byte	0x00, 0xf5, 0x21, 0x00


	//----- nvinfo : EIATTR_KPARAM_INFO
	.align		4
.L_10:
        /*0018*/ 	.byte	0x04, 0x17
        /*001a*/ 	.short	(.L_12 - .L_11)
.L_11:
        /*001c*/ 	.word	0x00000000
        /*0020*/ 	.short	0x0001
        /*0022*/ 	.short	0x0008
        /*0024*/ 	.byte	0x00, 0xf0, 0x21, 0x00


	//----- nvinfo : EIATTR_KPARAM_INFO
	.align		4
.L_12:
        /*0028*/ 	.byte	0x04, 0x17
        /*002a*/ 	.short	(.L_14 - .L_13)
.L_13:
        /*002c*/ 	.word	0x00000000
        /*0030*/ 	.short	0x0000
        /*0032*/ 	.short	0x0000
        /*0034*/ 	.byte	0x00, 0xf5, 0x21, 0x00


	//----- nvinfo : EIATTR_SPARSE_MMA_MASK
	.align		4
.L_14:
        /*0038*/ 	.byte	0x03, 0x50
        /*003a*/ 	.short	0x0000


	//----- nvinfo : EIATTR_MAXREG_COUNT
	.align		4
        /*003c*/ 	.byte	0x03, 0x1b
        /*003e*/ 	.short	0x00ff


	//----- nvinfo : EIATTR_NUM_BARRIERS
	.align		4
        /*0040*/ 	.byte	0x02, 0x4c
        /*0042*/ 	.byte	0x01
	.zero		1


	//----- nvinfo : EIATTR_MERCURY_ISA_VERSION
	.align		4
        /*0044*/ 	.byte	0x03, 0x5f
        /*0046*/ 	.short	0x0101


	//----- nvinfo : EIATTR_VRC_CTA_INIT_COUNT
	.align		4
        /*0048*/ 	.byte	0x02, 0x4a
	.zero		1
	.zero		1


	//----- nvinfo : EIATTR_EXIT_INSTR_OFFSETS
	.align		4
        /*004c*/ 	.byte	0x04, 0x1c
        /*004e*/ 	.short	(.L_16 - .L_15)


	//   ....[0]....
.L_15:
        /*0050*/ 	.word	0x00000130


	//   ....[1]....
        /*0054*/ 	.word	0x00003860


	//----- nvinfo : EIATTR_CRS_STACK_SIZE
	.align		4
.L_16:
        /*0058*/ 	.byte	0x04, 0x1e
        /*005a*/ 	.short	(.L_18 - .L_17)
.L_17:
        /*005c*/ 	.word	0x00000000


	//----- nvinfo : EIATTR_CBANK_PARAM_SIZE
	.align		4
.L_18:
        /*0060*/ 	.byte	0x03, 0x19
        /*0062*/ 	.short	0x0018


	//----- nvinfo : EIATTR_PARAM_CBANK
	.align		4
        /*0064*/ 	.byte	0x04, 0x0a
        /*0066*/ 	.short	(.L_20 - .L_19)
	.align		4
.L_19:
        /*0068*/ 	.word	index@(.nv.constant0._Z11sha1_kernelPKhmPh)
        /*006c*/ 	.short	0x0380
        /*006e*/ 	.short	0x0018


	//----- nvinfo : EIATTR_SW_WAR
	.align		4
.L_20:
        /*0070*/ 	.byte	0x04, 0x36
        /*0072*/ 	.short	(.L_22 - .L_21)
.L_21:
        /*0074*/ 	.word	0x00000008
.L_22:


//--------------------- .nv.callgraph             --------------------------
	.section	.nv.callgraph,"",@"SHT_CUDA_CALLGRAPH"
	.align	4
	.sectionentsize	8
	.align		4
        /*0000*/ 	.word	0x00000000
	.align		4
        /*0004*/ 	.word	0xffffffff
	.align		4
        /*0008*/ 	.word	0x00000000
	.align		4
        /*000c*/ 	.word	0xfffffffe
	.align		4
        /*0010*/ 	.word	0x00000000
	.align		4
        /*0014*/ 	.word	0xfffffffd
	.align		4
        /*0018*/ 	.word	0x00000000
	.align		4
        /*001c*/ 	.word	0xfffffffc


//--------------------- .nv.constant3             --------------------------
	.section	.nv.constant3,"a",@progbits
	.align	4
.nv.constant3:
	.type		k,@object
	.size		k,(.L_0 - k)
k:
        /*0000*/ 	.byte	0x99, 0x79, 0x82, 0x5a, 0xa1, 0xeb, 0xd9, 0x6e, 0xdc, 0xbc, 0x1b, 0x8f, 0xd6, 0xc1, 0x62, 0xca
.L_0:


//--------------------- .text._Z11sha1_kernelPKhmPh --------------------------
	.section	.text._Z11sha1_kernelPKhmPh,"ax",@progbits
	.align	128
        .global         _Z11sha1_kernelPKhmPh
        .type           _Z11sha1_kernelPKhmPh,@function
        .size           _Z11sha1_kernelPKhmPh,(.L_x_8 - _Z11sha1_kernelPKhmPh)
        .other          _Z11sha1_kernelPKhmPh,@"STO_CUDA_ENTRY STV_DEFAULT"
_Z11sha1_kernelPKhmPh:
.text._Z11sha1_kernelPKhmPh:
[----:B------:R-:W-:Y:S01]  /*0000*/  LDC R1, c[0x0][0x37c] ;  /* 0x0000df00ff017b82 */ /* 0x000fe20000000800 */
[----:B------:R-:W0:Y:S07]  /*0010*/  S2R R5, SR_TID.X ;  /* 0x0000000000057919 */ /* 0x000e2e0000002100 */
[----:B------:R-:W0:Y:S01]  /*0020*/  LDC.64 R20, c[0x0][0x388] ;  /* 0x0000e200ff147b82 */ /* 0x000e220000000a00 */
[----:B------:R-:W1:Y:S01]  /*0030*/  LDCU.64 UR12, c[0x0][0x358] ;  /* 0x00006b00ff0c77ac */ /* 0x000e620008000a00 */
[----:B------:R-:W-:Y:S01]  /*0040*/  BSSY.RECONVERGENT B0, `(.L_x_0) ;  /* 0x000000d000007945 */ /* 0x000fe20003800200 */
[----:B0-----:R-:W-:-:S02]  /*0050*/  ISETP.GE.U32.AND P0, PT, R5, R20, PT ;  /* 0x000000140500720c */ /* 0x001fc40003f06070 */
[----:B------:R-:W-:Y:S02]  /*0060*/  ISETP.NE.AND P1, PT, R5, RZ, PT ;  /* 0x000000ff0500720c */ /* 0x000fe40003f25270 */
[----:B------:R-:W-:-:S13]  /*0070*/  ISETP.GE.U32.AND.EX P0, PT, RZ, R21, PT, P0 ;  /* 0x00000015ff00720c */ /* 0x000fda0003f06100 */
[----:B-1----:R-:W-:Y:S05]  /*0080*/  @P0 BRA `(.L_x_1) ;  /* 0x0000000000200947 */ /* 0x002fea0003800000 */
[----:B------:R-:W0:Y:S02]  /*0090*/  LDCU.64 UR4, c[0x0][0x380] ;  /* 0x00007000ff0477ac */ /* 0x000e240008000a00 */
[----:B0-----:R-:W-:-:S05]  /*00a0*/  IADD3 R2, P0, PT, R5, UR4, RZ ;  /* 0x0000000405027c10 */ /* 0x001fca000ff1e0ff */
[----:B------:R-:W-:-:S05]  /*00b0*/  IMAD.X R3, RZ, RZ, UR5, P0 ;  /* 0x00000005ff037e24 */ /* 0x000fca00080e06ff */
[----:B------:R-:W2:Y:S01]  /*00c0*/  LDG.E.U8 R2, desc[UR12][R2.64] ;  /* 0x0000000c02027981 */ /* 0x000ea2000c1e1100 */
[----:B------:R-:W0:Y:S01]  /*00d0*/  S2UR UR5, SR_CgaCtaId ;  /* 0x00000000000579c3 */ /* 0x000e220000008800 */
[----:B------:R-:W-:Y:S02]  /*00e0*/  UMOV UR4, 0x400 ;  /* 0x0000040000047882 */ /* 0x000fe40000000000 */
[----:B0-----:R-:W-:-:S09]  /*00f0*/  ULEA UR4, UR5, UR4, 0x18 ;  /* 0x0000000405047291 */ /* 0x001fd2000f8ec0ff */
[----:B--2---:R0:W-:Y:S03]  /*0100*/  STS.U8 [R5+UR4], R2 ;  /* 0x0000000205007988 */ /* 0x0041e60008000004 */
.L_x_1:
[----:B------:R-:W-:Y:S05]  /*0110*/  BSYNC.RECONVERGENT B0 ;  /* 0x0000000000007941 */ /* 0x000fea0003800200 */
.L_x_0:
[----:B------:R-:W-:Y:S06]  /*0120*/  BAR.SYNC.DEFER_BLOCKING 0x0 ;  /* 0x0000000000007b1d */ /* 0x000fec0000010000 */
[----:B------:R-:W-:Y:S05]  /*0130*/  @P1 EXIT ;  /* 0x000000000000194d */ /* 0x000fea0003800000 */
[----:B------:R-:W1:Y:S01]  /*0140*/  S2UR UR5, SR_CgaCtaId ;  /* 0x00000000000579c3 */ /* 0x000e620000008800 */
[----:B0-----:R-:W-:Y:S01]  /*0150*/  IADD3 R5, P1, PT, R20, 0x1, RZ ;  /* 0x0000000114057810 */ /* 0x001fe20007f3e0ff */
[----:B------:R-:W-:Y:S01]  /*0160*/  UMOV UR4, 0x400 ;  /* 0x0000040000047882 */ /* 0x000fe20000000000 */
[----:B------:R-:W-:Y:S02]  /*0170*/  IMAD.MOV.U32 R10, RZ, RZ, 0x80 ;  /* 0x00000080ff0a7424 */ /* 0x000fe400078e00ff */
[----:B------:R-:W-:Y:S01]  /*0180*/  ISETP.GT.U32.AND P0, PT, R5, 0x37, PT ;  /* 0x000000370500780c */ /* 0x000fe20003f04070 */
[----:B------:R-:W-:-:S05]  /*0190*/  IMAD.X R0, RZ, RZ, R21, P1 ;  /* 0x000000ffff007224 */ /* 0x000fca00008e0615 */
[----:B------:R-:W-:Y:S01]  /*01a0*/  ISETP.GT.U32.AND.EX P0, PT, R0, RZ, PT, P0 ;  /* 0x000000ff0000720c */ /* 0x000fe20003f04100 */
[----:B-1----:R-:W-:-:S06]  /*01b0*/  ULEA UR14, UR5, UR4, 0x18 ;  /* 0x00000004050e7291 */ /* 0x002fcc000f8ec0ff */
[----:B------:R-:W-:-:S03]  /*01c0*/  VIADD R0, R20, UR14 ;  /* 0x0000000e14007c36 */ /* 0x000fc60008000000 */
[----:B------:R0:W-:Y:S03]  /*01d0*/  STS.U8 [R20+UR14], R10 ;  /* 0x0000000a14007988 */ /* 0x0001e6000800000e */
[----:B------:R-:W-:Y:S05]  /*01e0*/  @P0 BRA `(.L_x_2) ;  /* 0x0000000400200947 */ /* 0x000fea0003800000 */
[C---:B------:R-:W-:Y:S02]  /*01f0*/  IADD3 R2, P1, PT, R20.reuse, -0x28, RZ ;  /* 0xffffffd814027810 */ /* 0x040fe40007f3e0ff */
[----:B------:R-:W-:Y:S02]  /*0200*/  IADD3 R4, P2, PT, -R20, 0x37, RZ ;  /* 0x0000003714047810 */ /* 0x000fe40007f5e1ff */
[----:B------:R-:W-:Y:S02]  /*0210*/  ISETP.GE.U32.AND P0, PT, R2, 0xf, PT ;  /* 0x0000000f0200780c */ /* 0x000fe40003f06070 */
[----:B------:R-:W-:Y:S01]  /*0220*/  IADD3.X R2, PT, PT, R21, -0x1, RZ, P1, !PT ;  /* 0xffffffff15027810 */ /* 0x000fe20000ffe4ff */
[----:B------:R-:W-:Y:S01]  /*0230*/  IMAD.X R3, RZ, RZ, ~R21, P2 ;  /* 0x000000ffff037224 */ /* 0x000fe200010e0e15 */
[----:B------:R-:W-:Y:S02]  /*0240*/  LOP3.LUT R6, R4, 0xf, RZ, 0xc0, !PT ;  /* 0x0000000f04067812 */ /* 0x000fe400078ec0ff */
[----:B------:R-:W-:-:S02]  /*0250*/  ISETP.GE.U32.AND.EX P0, PT, R2, RZ, PT, P0 ;  /* 0x000000ff0200720c */ /* 0x000fc40003f06100 */
[----:B------:R-:W-:-:S04]  /*0260*/  ISETP.NE.U32.AND P1, PT, R6, RZ, PT ;  /* 0x000000ff0600720c */ /* 0x000fc80003f25070 */
[----:B------:R-:W-:-:S07]  /*0270*/  ISETP.NE.AND.EX P1, PT, RZ, RZ, PT, P1 ;  /* 0x000000ffff00720c */ /* 0x000fce0003f25310 */
[----:B------:R-:W-:Y:S06]  /*0280*/  @!P0 BRA `(.L_x_3) ;  /* 0x0000000000648947 */ /* 0x000fec0003800000 */
[----:B------:R-:W-:Y:S01]  /*0290*/  VIADD R0, R0, 0x8 ;  /* 0x0000000800007836 */ /* 0x000fe20000000000 */
[----:B------:R-:W-:-:S07]  /*02a0*/  LOP3.LUT R2, R4, 0xfffffff0, RZ, 0xc0, !PT ;  /* 0xfffffff004027812 */ /* 0x000fce00078ec0ff */
.L_x_4:
[----:B------:R-:W-:Y:S01]  /*02b0*/  IADD3 R2, P0, PT, R2, -0x10, RZ ;  /* 0xfffffff002027810 */ /* 0x000fe20007f1e0ff */
[----:B------:R-:W-:Y:S01]  /*02c0*/  STS.U8 [R0+-0x7], RZ ;  /* 0xfffff9ff00007388 */ /* 0x000fe20000000000 */
[----:B------:R-:W-:Y:S02]  /*02d0*/  VIADD R5, R5, 0x10 ;  /* 0x0000001005057836 */ /* 0x000fe40000000000 */
[----:B------:R-:W-:Y:S01]  /*02e0*/  IADD3.X R3, PT, PT, R3, -0x1, RZ, P0, !PT ;  /* 0xffffffff03037810 */ /* 0x000fe200007fe4ff */
[----:B------:R-:W-:Y:S01]  /*02f0*/  STS.U8 [R0+-0x6], RZ ;  /* 0xfffffaff00007388 */ /* 0x000fe20000000000 */
[----:B------:R-:W-:-:S03]  /*0300*/  ISETP.NE.U32.AND P0, PT, R2, RZ, PT ;  /* 0x000000ff0200720c */ /* 0x000fc60003f05070 */
[----:B------:R-:W-:Y:S01]  /*0310*/  STS.U8 [R0+-0x5], RZ ;  /* 0xfffffbff00007388 */ /* 0x000fe20000000000 */
[----:B------:R-:W-:-:S03]  /*0320*/  ISETP.NE.AND.EX P0, PT, R3, RZ, PT, P0 ;  /* 0x000000ff0300720c */ /* 0x000fc60003f05300 */
[----:B------:R-:W-:Y:S04]  /*0330*/  STS.U8 [R0+-0x4], RZ ;  /* 0xfffffcff00007388 */ /* 0x000fe80000000000 */
[----:B------:R-:W-:Y:S04]  /*0340*/  STS.U8 [R0+-0x3], RZ ;  /* 0xfffffdff00007388 */ /* 0x000fe80000000000 */
[----:B------:R-:W-:Y:S04]  /*0350*/  STS.U8 [R0+-0x2], RZ ;  /* 0xfffffeff00007388 */ /* 0x000fe80000000000 */
[----:B------:R-:W-:Y:S04]  /*0360*/  STS.U8 [R0+-0x1], RZ ;  /* 0xffffffff00007388 */ /* 0x000fe80000000000 */
[----:B------:R-:W-:Y:S04]  /*0370*/  STS.U8 [R0], RZ ;  /* 0x000000ff00007388 */ /* 0x000fe80000000000 */
[----:B------:R-:W-:Y:S04]  /*0380*/  STS.U8 [R0+0x1], RZ ;  /* 0x000001ff00007388 */ /* 0x000fe80000000000 */
[----:B------:R-:W-:Y:S04]  /*0390*/  STS.U8 [R0+0x2], RZ ;  /* 0x000002ff00007388 */ /* 0x000fe80000000000 */
[----:B------:R-:W-:Y:S04]  /*03a0*/  STS.U8 [R0+0x3], RZ ;  /* 0x000003ff00007388 */ /* 0x000fe80000000000 */
[----:B------:R-:W-:Y:S04]  /*03b0*/  STS.U8 [R0+0x4], RZ ;  /* 0x000004ff00007388 */ /* 0x000fe80000000000 */
[----:B------:R-:W-:Y:S04]  /*03c0*/  STS.U8 [R0+0x5], RZ ;  /* 0x000005ff00007388 */ /* 0x000fe80000000000 */
[----:B------:R-:W-:Y:S04]  /*03d0*/  STS.U8 [R0+0x6], RZ ;  /* 0x000006ff00007388 */ /* 0x000fe80000000000 */
[----:B------:R-:W-:Y:S04]  /*03e0*/  STS.U8 [R0+0x7], RZ ;  /* 0x000007ff00007388 */ /* 0x000fe80000000000 */
[----:B------:R1:W-:Y:S02]  /*03f0*/  STS.U8 [R0+0x8], RZ ;  /* 0x000008ff00007388 */ /* 0x0003e40000000000 */
[----:B-1----:R-:W-:Y:S01]  /*0400*/  VIADD R0, R0, 0x10 ;  /* 0x0000001000007836 */ /* 0x002fe20000000000 */
[----:B------:R-:W-:Y:S06]  /*0410*/  @P0 BRA `(.L_x_4) ;  /* 0xfffffffc00a40947 */ /* 0x000fec000383ffff */
.L_x_3:
[----:B------:R-:W-:Y:S05]  /*0420*/  @!P1 BRA `(.L_x_2) ;  /* 0x0000000000909947 */ /* 0x000fea0003800000 */
[----:B------:R-:W-:Y:S02]  /*0430*/  ISETP.GE.U32.AND P0, PT, R6, 0x8, PT ;  /* 0x000000080600780c */ /* 0x000fe40003f06070 */
[----:B------:R-:W-:Y:S02]  /*0440*/  LOP3.LUT R0, R4, 0x7, RZ, 0xc0, !PT ;  /* 0x0000000704007812 */ /* 0x000fe400078ec0ff */
[----:B------:R-:W-:Y:S02]  /*0450*/  ISETP.GE.U32.AND.EX P0, PT, RZ, RZ, PT, P0 ;  /* 0x000000ffff00720c */ /* 0x000fe40003f06100 */
[----:B------:R-:W-:-:S04]  /*0460*/  ISETP.NE.U32.AND P1, PT, R0, RZ, PT ;  /* 0x000000ff0000720c */ /* 0x000fc80003f25070 */
[----:B------:R-:W-:-:S07]  /*0470*/  ISETP.NE.AND.EX P1, PT, RZ, RZ, PT, P1 ;  /* 0x000000ffff00720c */ /* 0x000fce0003f25310 */
[----:B------:R-:W-:Y:S06]  /*0480*/  @!P0 BRA `(.L_x_5) ;  /* 0x0000000000248947 */ /* 0x000fec0003800000 */
[----:B------:R-:W-:Y:S04]  /*0490*/  STS.U8 [R5+UR14], RZ ;  /* 0x000000ff05007988 */ /* 0x000fe8000800000e */
[----:B------:R-:W-:Y:S04]  /*04a0*/  STS.U8 [R5+UR14+0x1], RZ ;  /* 0x000001ff05007988 */ /* 0x000fe8000800000e */
[----:B------:R-:W-:Y:S04]  /*04b0*/  STS.U8 [R5+UR14+0x2], RZ ;  /* 0x000002ff05007988 */ /* 0x000fe8000800000e */
[----:B------:R-:W-:Y:S04]  /*04c0*/  STS.U8 [R5+UR14+0x3], RZ ;  /* 0x000003ff05007988 */ /* 0x000fe8000800000e */
[----:B------:R-:W-:Y:S04]  /*04d0*/  STS.U8 [R5+UR14+0x4], RZ ;  /* 0x000004ff05007988 */ /* 0x000fe8000800000e */
[----:B------:R-:W-:Y:S04]  /*04e0*/  STS.U8 [R5+UR14+0x5], RZ ;  /* 0x000005ff05007988 */ /* 0x000fe8000800000e */
[----:B------:R-:W-:Y:S04]  /*04f0*/  STS.U8 [R5+UR14+0x6], RZ ;  /* 0x000006ff05007988 */ /* 0x000fe8000800000e */
[----:B------:R1:W-:Y:S02]  /*0500*/  STS.U8 [R5+UR14+0x7], RZ ;  /* 0x000007ff05007988 */ /* 0x0003e4000800000e */
[----:B-1----:R-:W-:-:S07]  /*0510*/  VIADD R5, R5, 0x8 ;  /* 0x0000000805057836 */ /* 0x002fce0000000000 */
.L_x_5:
[----:B------:R-:W-:Y:S05]  /*0520*/  @!P1 BRA `(.L_x_2) ;  /* 0x0000000000509947 */ /* 0x000fea0003800000 */
[----:B------:R-:W-:Y:S01]  /*0530*/  LOP3.LUT R2, R4, 0x3, RZ, 0xc0, !PT ;  /* 0x0000000304027812 */ /* 0x000fe200078ec0ff */
[----:B------:R-:W-:Y:S01]  /*0540*/  IMAD.MOV.U32 R3, RZ, RZ, RZ ;  /* 0x000000ffff037224 */ /* 0x000fe200078e00ff */
[----:B------:R-:W-:Y:S02]  /*0550*/  ISETP.GE.U32.AND P0, PT, R0, 0x4, PT ;  /* 0x000000040000780c */ /* 0x000fe40003f06070 */
[----:B------:R-:W-:Y:S02]  /*0560*/  ISETP.NE.U32.AND P1, PT, R2, RZ, PT ;  /* 0x000000ff0200720c */ /* 0x000fe40003f25070 */
[----:B------:R-:W-:Y:S02]  /*0570*/  ISETP.GE.U32.AND.EX P0, PT, RZ, RZ, PT, P0 ;  /* 0x000000ffff00720c */ /* 0x000fe40003f06100 */
[----:B------:R-:W-:-:S11]  /*0580*/  ISETP.NE.AND.EX P1, PT, R3, RZ, PT, P1 ;  /* 0x000000ff0300720c */ /* 0x000fd60003f25310 */
[----:B------:R-:W-:Y:S04]  /*0590*/  @P0 STS.U8 [R5+UR14], RZ ;  /* 0x000000ff05000988 */ /* 0x000fe8000800000e */
[----:B------:R-:W-:Y:S04]  /*05a0*/  @P0 STS.U8 [R5+UR14+0x1], RZ ;  /* 0x000001ff05000988 */ /* 0x000fe8000800000e */
[----:B------:R-:W-:Y:S04]  /*05b0*/  @P0 STS.U8 [R5+UR14+0x2], RZ ;  /* 0x000002ff05000988 */ /* 0x000fe8000800000e */
[----:B------:R1:W-:Y:S02]  /*05c0*/  @P0 STS.U8 [R5+UR14+0x3], RZ ;  /* 0x000003ff05000988 */ /* 0x0003e4000800000e */
[----:B-1----:R-:W-:Y:S01]  /*05d0*/  @P0 VIADD R5, R5, 0x4 ;  /* 0x0000000405050836 */ /* 0x002fe20000000000 */
[----:B------:R-:W-:Y:S06]  /*05e0*/  @!P1 BRA `(.L_x_2) ;  /* 0x0000000000209947 */ /* 0x000fec0003800000 */
[----:B------:R-:W-:-:S07]  /*05f0*/  VIADD R0, R5, UR14 ;  /* 0x0000000e05007c36 */ /* 0x000fce0008000000 */
.L_x_6:
[----:B------:R-:W-:Y:S01]  /*0600*/  IADD3 R2, P0, PT, R2, -0x1, RZ ;  /* 0xffffffff02027810 */ /* 0x000fe20007f1e0ff */
[----:B------:R1:W-:Y:S03]  /*0610*/  STS.U8 [R0], RZ ;  /* 0x000000ff00007388 */ /* 0x0003e60000000000 */
[----:B------:R-:W-:Y:S02]  /*0620*/  IADD3.X R3, PT, PT, R3, -0x1, RZ, P0, !PT ;  /* 0xffffffff03037810 */ /* 0x000fe400007fe4ff */
[----:B------:R-:W-:Y:S01]  /*0630*/  ISETP.NE.U32.AND P0, PT, R2, RZ, PT ;  /* 0x000000ff0200720c */ /* 0x000fe20003f05070 */
[----:B-1----:R-:W-:-:S03]  /*0640*/  VIADD R0, R0, 0x1 ;  /* 0x0000000100007836 */ /* 0x002fc60000000000 */
[----:B------:R-:W-:-:S13]  /*0650*/  ISETP.NE.AND.EX P0, PT, R3, RZ, PT, P0 ;  /* 0x000000ff0300720c */ /* 0x000fda0003f05300 */
[----:B------:R-:W-:Y:S05]  /*0660*/  @P0 BRA `(.L_x_6) ;  /* 0xfffffffc00e40947 */ /* 0x000fea000383ffff */
.L_x_2:
[C---:B------:R-:W-:Y:S01]  /*0670*/  SHF.L.U64.HI R21, R20.reuse, 0x3, R21 ;  /* 0x0000000314157819 */ /* 0x040fe20000010215 */
[----:B------:R-:W-:Y:S01]  /*0680*/  IMAD.SHL.U32 R27, R20, 0x8, RZ ;  /* 0x00000008141b7824 */ /* 0x000fe200078e00ff */
[----:B------:R-:W-:Y:S01]  /*0690*/  LDS.U8 R16, [UR14] ;  /* 0x0000000eff107984 */ /* 0x000fe20008000000 */
[----:B------:R-:W1:Y:S01]  /*06a0*/  LDCU.128 UR8, c[0x3][URZ] ;  /* 0x00c00000ff0877ac */ /* 0x000e620008000c00 */
[--C-:B------:R-:W-:Y:S02]  /*06b0*/  SHF.R.U32.HI R25, RZ, 0x10, R21.reuse ;  /* 0x00000010ff197819 */ /* 0x100fe40000011615 */
[--C-:B------:R-:W-:Y:S01]  /*06c0*/  SHF.R.U32.HI R6, RZ, 0x8, R21.reuse ;  /* 0x00000008ff067819 */ /* 0x100fe20000011615 */
[----:B------:R-:W2:Y:S01]  /*06d0*/  LDS.U8 R7, [UR14+0x1] ;  /* 0x0000010eff077984 */ /* 0x000ea20008000000 */
[--C-:B------:R-:W-:Y:S01]  /*06e0*/  SHF.R.U32.HI R19, RZ, 0x18, R21.reuse ;  /* 0x00000018ff137819 */ /* 0x100fe20000011615 */
[----:B------:R-:W-:Y:S01]  /*06f0*/  IMAD.U32 R0, R25, 0x10000, RZ ;  /* 0x0001000019007824 */ /* 0x000fe200078e00ff */
[----:B------:R-:W-:Y:S01]  /*0700*/  LOP3.LUT R9, R21, 0xff, RZ, 0xc0, !PT ;  /* 0x000000ff15097812 */ /* 0x000fe200078ec0ff */
[----:B------:R-:W-:Y:S01]  /*0710*/  IMAD.SHL.U32 R3, R6, 0x100, RZ ;  /* 0x0000010006037824 */ /* 0x000fe200078e00ff */
[----:B------:R-:W-:Y:S01]  /*0720*/  LDS.U8 R4, [UR14+0x2] ;  /* 0x0000020eff047984 */ /* 0x000fe20008000000 */
[----:B------:R-:W-:-:S02]  /*0730*/  SHF.R.U64 R5, R27, 0x8, R21 ;  /* 0x000000081b057819 */ /* 0x000fc40000001215 */
[----:B------:R-:W-:Y:S01]  /*0740*/  LOP3.LUT R8, R0, 0xff0000, RZ, 0xc0, !PT ;  /* 0x00ff000000087812 */ /* 0x000fe200078ec0ff */
[----:B0-----:R-:W-:Y:S01]  /*0750*/  LDS.U8 R10, [UR14+0x4] ;  /* 0x0000040eff0a7984 */ /* 0x001fe20008000000 */
[----:B------:R-:W-:Y:S02]  /*0760*/  SHF.R.U64 R0, R27, 0x10, R21 ;  /* 0x000000101b007819 */ /* 0x000fe40000001215 */
[----:B------:R-:W-:Y:S01]  /*0770*/  LOP3.LUT R3, R3, 0xff00, RZ, 0xc0, !PT ;  /* 0x0000ff0003037812 */ /* 0x000fe200078ec0ff */
[----:B------:R-:W0:Y:S01]  /*0780*/  LDS.U8 R11, [UR14+0x5] ;  /* 0x0000050eff0b7984 */ /* 0x000e220008000000 */
[----:B------:R-:W-:Y:S01]  /*0790*/  IMAD R28, R19, 0x1000000, R8 ;  /* 0x01000000131c7824 */ /* 0x000fe200078e0208 */
[----:B------:R-:W-:Y:S01]  /*07a0*/  LOP3.LUT R15, R27, 0xf8, RZ, 0xc0, !PT ;  /* 0x000000f81b0f7812 */ /* 0x000fe200078ec0ff */
[----:B------:R-:W-:Y:S01]  /*07b0*/  IMAD.U32 R13, R0, 0x10000, RZ ;  /* 0x00010000000d7824 */ /* 0x000fe200078e00ff */
[----:B------:R-:W-:Y:S02]  /*07c0*/  LDS.U8 R17, [UR14+0x8] ;  /* 0x0000080eff117984 */ /* 0x000fe40008000000 */
[----:B------:R-:W-:Y:S01]  /*07d0*/  IADD3 R28, PT, PT, R9, R28, R3 ;  /* 0x0000001c091c7210 */ /* 0x000fe20007ffe003 */
[----:B------:R-:W-:Y:S01]  /*07e0*/  IMAD.SHL.U32 R9, R5, 0x100, RZ ;  /* 0x0000010005097824 */ /* 0x000fe200078e00ff */
[----:B------:R-:W3:Y:S01]  /*07f0*/  LDS.U8 R20, [UR14+0x9] ;  /* 0x0000090eff147984 */ /* 0x000ee20008000000 */
[----:B------:R-:W-:-:S02]  /*0800*/  SHF.R.U64 R3, R27, 0x18, R21 ;  /* 0x000000181b037819 */ /* 0x000fc40000001215 */
[----:B------:R-:W-:Y:S01]  /*0810*/  LOP3.LUT R14, R13, 0xff0000, RZ, 0xc0, !PT ;  /* 0x00ff00000d0e7812 */ /* 0x000fe200078ec0ff */
[----:B------:R-:W4:Y:S01]  /*0820*/  LDS.U8 R2, [UR14+0x6] ;  /* 0x0000060eff027984 */ /* 0x000f220008000000 */
[----:B------:R-:W-:-:S03]  /*0830*/  LOP3.LUT R9, R9, 0xff00, RZ, 0xc0, !PT ;  /* 0x0000ff0009097812 */ /* 0x000fc600078ec0ff */
[----:B------:R-:W5:Y:S01]  /*0840*/  LDS.U8 R8, [UR14+0xa] ;  /* 0x00000a0eff087984 */ /* 0x000f620008000000 */
[----:B------:R-:W-:-:S03]  /*0850*/  IMAD R18, R3, 0x1000000, R14 ;  /* 0x0100000003127824 */ /* 0x000fc600078e020e */
[----:B------:R-:W1:Y:S02]  /*0860*/  LDS.U8 R14, [UR14+0xb] ;  /* 0x00000b0eff0e7984 */ /* 0x000e640008000000 */
[----:B------:R-:W-:Y:S02]  /*0870*/  IADD3 R18, PT, PT, R15, R18, R9 ;  /* 0x000000120f127210 */ /* 0x000fe40007ffe009 */
[----:B------:R-:W1:Y:S01]  /*0880*/  LDS.U8 R13, [UR14+0x7] ;  /* 0x0000070eff0d7984 */ /* 0x000e620008000000 */
[----:B--2---:R-:W-:-:S03]  /*0890*/  IMAD R7, R16, 0x100, R7 ;  /* 0x0000010010077824 */ /* 0x004fc600078e0207 */
[----:B------:R-:W2:Y:S04]  /*08a0*/  LDS.U8 R12, [UR14+0x3] ;  /* 0x0000030eff0c7984 */ /* 0x000ea80008000000 */
[----:B------:R-:W-:Y:S04]  /*08b0*/  LDS.U8 R15, [UR14+0x10] ;  /* 0x0000100eff0f7984 */ /* 0x000fe80008000000 */
[----:B------:R-:W2:Y:S04]  /*08c0*/  LDS.U8 R24, [UR14+0x11] ;  /* 0x0000110eff187984 */ /* 0x000ea80008000000 */
[----:B------:R-:W-:Y:S01]  /*08d0*/  LDS.U8 R9, [UR14+0xc] ;  /* 0x00000c0eff097984 */ /* 0x000fe20008000000 */
[----:B0-----:R-:W-:-:S03]  /*08e0*/  IMAD R11, R10, 0x100, R11 ;  /* 0x000001000a0b7824 */ /* 0x001fc600078e020b */
[----:B------:R-:W-:Y:S04]  /*08f0*/  LDS.U8 R22, [UR14+0xd] ;  /* 0x00000d0eff167984 */ /* 0x000fe80008000000 */
[----:B------:R-:W-:Y:S01]  /*0900*/  LDS.U8 R23, [UR14+0x14] ;  /* 0x0000140eff177984 */ /* 0x000fe20008000000 */
[----:B---3--:R-:W-:-:S03]  /*0910*/  IMAD R17, R17, 0x100, R20 ;  /* 0x0000010011117824 */ /* 0x008fc600078e0214 */
[----:B------:R-:W0:Y:S01]  /*0920*/  LDS.U8 R26, [UR14+0x15] ;  /* 0x0000150eff1a7984 */ /* 0x000e220008000000 */
[----:B----4-:R-:W-:-:S03]  /*0930*/  IMAD R20, R11, 0x100, R2 ;  /* 0x000001000b147824 */ /* 0x010fc600078e0202 */
[----:B------:R3:W-:Y:S01]  /*0940*/  STS.U8 [UR14+0x3f], R27 ;  /* 0x00003f1bff007988 */ /* 0x0007e2000800000e */
[----:B-----5:R-:W-:-:S03]  /*0950*/  IMAD R17, R17, 0x100, R8 ;  /* 0x0000010011117824 */ /* 0x020fc600078e0208 */
[----:B------:R-:W4:Y:S01]  /*0960*/  LDS.U8 R16, [UR14+0x16] ;  /* 0x0000160eff107984 */ /* 0x000f220008000000 */
[----:B-1----:R-:W-:Y:S02]  /*0970*/  IMAD.U32 R14, R17, 0x100, R14 ;  /* 0x00000100110e7824 */ /* 0x002fe400078e000e */
[----:B---3--:R-:W-:Y:S01]  /*0980*/  IMAD R27, R7, 0x100, R4 ;  /* 0x00000100071b7824 */ /* 0x008fe200078e0204 */
[----:B------:R-:W-:Y:S01]  /*0990*/  LDS.U8 R11, [UR14+0xf] ;  /* 0x00000f0eff0b7984 */ /* 0x000fe20008000000 */
[----:B------:R-:W-:Y:S02]  /*09a0*/  IMAD.U32 R13, R20, 0x100, R13 ;  /* 0x00000100140d7824 */ /* 0x000fe400078e000d */
[----:B--2---:R-:W-:Y:S01]  /*09b0*/  IMAD.U32 R12, R27, 0x100, R12 ;  /* 0x000001001b0c7824 */ /* 0x004fe200078e000c */
[----:B------:R-:W-:Y:S04]  /*09c0*/  LDS.U8 R4, [UR14+0xe] ;  /* 0x00000e0eff047984 */ /* 0x000fe80008000000 */
[----:B------:R-:W1:Y:S01]  /*09d0*/  LDS.U8 R7, [UR14+0x12] ;  /* 0x0000120eff077984 */ /* 0x000e620008000000 */
[----:B------:R-:W-:-:S03]  /*09e0*/  IMAD R27, R15, 0x100, R24 ;  /* 0x000001000f1b7824 */ /* 0x000fc600078e0218 */
[----:B------:R-:W2:Y:S04]  /*09f0*/  LDS.U8 R8, [UR14+0x17] ;  /* 0x0000170eff087984 */ /* 0x000ea80008000000 */
[----:B------:R-:W-:Y:S04]  /*0a00*/  STS.U8 [UR14+0x3b], R21 ;  /* 0x00003b15ff007988 */ /* 0x000fe8000800000e */
[----:B------:R-:W-:Y:S04]  /*0a10*/  LDS.U8 R2, [UR14+0x18] ;  /* 0x0000180eff027984 */ /* 0x000fe80008000000 */
[----:B------:R-:W3:Y:S01]  /*0a20*/  LDS.U8 R21, [UR14+0x19] ;  /* 0x0000190eff157984 */ /* 0x000ee20008000000 */
[----:B0-----:R-:W-:-:S03]  /*0a30*/  IMAD R23, R23, 0x100, R26 ;  /* 0x0000010017177824 */ /* 0x001fc600078e021a */
[----:B------:R-:W-:Y:S04]  /*0a40*/  STS.U8 [UR14+0x38], R19 ;  /* 0x00003813ff007988 */ /* 0x000fe8000800000e */
[----:B------:R-:W0:Y:S01]  /*0a50*/  LDS.U8 R17, [UR14+0x1a] ;  /* 0x00001a0eff117984 */ /* 0x000e220008000000 */
[----:B----4-:R-:W-:-:S03]  /*0a60*/  IMAD R23, R23, 0x100, R16 ;  /* 0x0000010017177824 */ /* 0x010fc600078e0210 */
[----:B------:R-:W-:Y:S04]  /*0a70*/  LDS.U8 R19, [UR14+0x1c] ;  /* 0x00001c0eff137984 */ /* 0x000fe80008000000 */
[----:B------:R-:W4:Y:S04]  /*0a80*/  LDS.U8 R20, [UR14+0x1d] ;  /* 0x00001d0eff147984 */ /* 0x000f280008000000 */
[----:B------:R-:W-:Y:S04]  /*0a90*/  LDS.U8 R15, [UR14+0x20] ;  /* 0x0000200eff0f7984 */ /* 0x000fe80008000000 */
[----:B------:R-:W5:Y:S01]  /*0aa0*/  LDS.U8 R24, [UR14+0x21] ;  /* 0x0000210eff187984 */ /* 0x000f620008000000 */
[----:B-1----:R-:W-:-:S03]  /*0ab0*/  IMAD R27, R27, 0x100, R7 ;  /* 0x000001001b1b7824 */ /* 0x002fc600078e0207 */
[----:B------:R1:W-:Y:S01]  /*0ac0*/  STS.U8 [UR14+0x39], R25 ;  /* 0x00003919ff007988 */ /* 0x0003e2000800000e */
[----:B--2---:R-:W-:-:S03]  /*0ad0*/  IMAD.U32 R8, R23, 0x100, R8 ;  /* 0x0000010017087824 */ /* 0x004fc600078e0008 */
[----:B------:R-:W2:Y:S01]  /*0ae0*/  LDS.U8 R16, [UR14+0x22] ;  /* 0x0000220eff107984 */ /* 0x000ea20008000000 */
[----:B-1----:R-:W-:-:S03]  /*0af0*/  IMAD R25, R9, 0x100, R22 ;  /* 0x0000010009197824 */ /* 0x002fc600078e0216 */
[----:B------:R-:W1:Y:S01]  /*0b00*/  LDS.U8 R7, [UR14+0x1b] ;  /* 0x00001b0eff077984 */ /* 0x000e620008000000 */
[----:B------:R-:W-:-:S03]  /*0b10*/  IMAD R22, R25, 0x100, R4 ;  /* 0x0000010019167824 */ /* 0x000fc600078e0204 */
[----:B------:R-:W1:Y:S01]  /*0b20*/  LDS.U8 R9, [UR14+0x1e] ;  /* 0x00001e0eff097984 */ /* 0x000e620008000000 */
[----:B---3--:R-:W-:Y:S02]  /*0b30*/  IMAD R26, R2, 0x100, R21 ;  /* 0x00000100021a7824 */ /* 0x008fe400078e0215 */
[----:B------:R-:W-:Y:S01]  /*0b40*/  IMAD.U32 R11, R22, 0x100, R11 ;  /* 0x00000100160b7824 */ /* 0x000fe200078e000b */
[----:B------:R-:W3:Y:S01]  /*0b50*/  LDS.U8 R4, [UR14+0x1f] ;  /* 0x00001f0eff047984 */ /* 0x000ee20008000000 */
[----:B0-----:R-:W-:-:S03]  /*0b60*/  IMAD R26, R26, 0x100, R17 ;  /* 0x000001001a1a7824 */ /* 0x001fc600078e0211 */
[----:B------:R-:W-:Y:S04]  /*0b70*/  LDS.U8 R22, [UR14+0x24] ;  /* 0x0000240eff167984 */ /* 0x000fe80008000000 */
[----:B------:R-:W0:Y:S01]  /*0b80*/  LDS.U8 R23, [UR14+0x25] ;  /* 0x0000250eff177984 */ /* 0x000e220008000000 */
[----:B----4-:R-:W-:-:S03]  /*0b90*/  IMAD R17, R19, 0x100, R20 ;  /* 0x0000010013117824 */ /* 0x010fc600078e0214 */
[----:B------:R-:W4:Y:S04]  /*0ba0*/  LDS.U8 R21, [UR14+0x26] ;  /* 0x0000260eff157984 */ /* 0x000f280008000000 */
[----:B------:R-:W-:Y:S01]  /*0bb0*/  LDS.U8 R20, [UR14+0x28] ;  /* 0x0000280eff147984 */ /* 0x000fe20008000000 */
[----:B-----5:R-:W-:-:S03]  /*0bc0*/  IMAD R25, R15, 0x100, R24 ;  /* 0x000001000f197824 */ /* 0x020fc600078e0218 */
[----:B------:R-:W5:Y:S04]  /*0bd0*/  LDS.U8 R19, [UR14+0x29] ;  /* 0x0000290eff137984 */ /* 0x000f680008000000 */
[----:B------:R-:W5:Y:S01]  /*0be0*/  LDS.U8 R15, [UR14+0x2a] ;  /* 0x00002a0eff0f7984 */ /* 0x000f620008000000 */
[----:B--2---:R-:W-:-:S03]  /*0bf0*/  IMAD R25, R25, 0x100, R16 ;  /* 0x0000010019197824 */ /* 0x004fc600078e0210 */
[----:B------:R-:W2:Y:S04]  /*0c00*/  LDS.U8 R2, [UR14+0x23] ;  /* 0x0000230eff027984 */ /* 0x000ea80008000000 */
[----:B------:R-:W2:Y:S01]  /*0c10*/  LDS.U8 R24, [UR14+0x2b] ;  /* 0x00002b0eff187984 */ /* 0x000ea20008000000 */
[----:B-1----:R-:W-:Y:S02]  /*0c20*/  IMAD.U32 R7, R26, 0x100, R7 ;  /* 0x000001001a077824 */ /* 0x002fe400078e0007 */
[----:B------:R-:W-:Y:S01]  /*0c30*/  IMAD R17, R17, 0x100, R9 ;  /* 0x0000010011117824 */ /* 0x000fe200078e0209 */
[----:B------:R-:W-:Y:S03]  /*0c40*/  LDS.U8 R16, [UR14+0x2d] ;  /* 0x00002d0eff107984 */ /* 0x000fe60008000000 */
[----:B---3--:R-:W-:Y:S01]  /*0c50*/  IMAD.U32 R4, R17, 0x100, R4 ;  /* 0x0000010011047824 */ /* 0x008fe200078e0004 */
[----:B------:R-:W1:Y:S04]  /*0c60*/  LDS.U8 R9, [UR14+0x27] ;  /* 0x0000270eff097984 */ /* 0x000e680008000000 */
[----:B------:R-:W3:Y:S01]  /*0c70*/  LDS.U8 R17, [UR14+0x2c] ;  /* 0x00002c0eff117984 */ /* 0x000ee20008000000 */
[----:B0-----:R-:W-:-:S03]  /*0c80*/  IMAD R26, R22, 0x100, R23 ;  /* 0x00000100161a7824 */ /* 0x001fc600078e0217 */
[----:B------:R-:W0:Y:S01]  /*0c90*/  LDS.U8 R10, [UR14+0x13] ;  /* 0x0000130eff0a7984 */ /* 0x000e220008000000 */
[----:B----4-:R-:W-:-:S03]  /*0ca0*/  IMAD R26, R26, 0x100, R21 ;  /* 0x000001001a1a7824 */ /* 0x010fc600078e0215 */
[----:B------:R-:W-:Y:S04]  /*0cb0*/  LDS.U8 R22, [UR14+0x34] ;  /* 0x0000340eff167984 */ /* 0x000fe80008000000 */
[----:B------:R-:W4:Y:S01]  /*0cc0*/  LDS.U8 R23, [UR14+0x35] ;  /* 0x0000350eff177984 */ /* 0x000f220008000000 */
[----:B-----5:R-:W-:-:S03]  /*0cd0*/  IMAD R19, R20, 0x100, R19 ;  /* 0x0000010014137824 */ /* 0x020fc600078e0213 */
[----:B------:R-:W5:Y:S01]  /*0ce0*/  LDS.U8 R21, [UR14+0x2e] ;  /* 0x00002e0eff157984 */ /* 0x000f620008000000 */
[----:B------:R-:W-:-:S03]  /*0cf0*/  IMAD R19, R19, 0x100, R15 ;  /* 0x0000010013137824 */ /* 0x000fc600078e020f */
[----:B------:R-:W5:Y:S01]  /*0d00*/  LDS.U8 R20, [UR14+0x36] ;  /* 0x0000360eff147984 */ /* 0x000f620008000000 */
[----:B--2---:R-:W-:-:S03]  /*0d10*/  IMAD.U32 R2, R25, 0x100, R2 ;  /* 0x0000010019027824 */ /* 0x004fc600078e0002 */
[----:B------:R-:W2:Y:S01]  /*0d20*/  LDS.U8 R15, [UR14+0x37] ;  /* 0x0000370eff0f7984 */ /* 0x000ea20008000000 */
[----:B------:R-:W-:-:S03]  /*0d30*/  IMAD.U32 R19, R19, 0x100, R24 ;  /* 0x0000010013137824 */ /* 0x000fc600078e0018 */
[----:B------:R-:W2:Y:S04]  /*0d40*/  LDS.U8 R25, [UR14+0x2f] ;  /* 0x00002f0eff197984 */ /* 0x000ea80008000000 */
[----:B------:R-:W-:Y:S01]  /*0d50*/  STS.U8 [UR14+0x3e], R5 ;  /* 0x00003e05ff007988 */ /* 0x000fe2000800000e */
[----:B-1----:R-:W-:-:S03]  /*0d60*/  IMAD.U32 R9, R26, 0x100, R9 ;  /* 0x000001001a097824 */ /* 0x002fc600078e0009 */
[----:B------:R-:W-:Y:S01]  /*0d70*/  STS.U8 [UR14+0x3c], R3 ;  /* 0x00003c03ff007988 */ /* 0x000fe2000800000e */
[----:B---3--:R-:W-:-:S03]  /*0d80*/  IMAD R24, R17, 0x100, R16 ;  /* 0x0000010011187824 */ /* 0x008fc600078e0210 */
[----:B------:R-:W-:Y:S01]  /*0d90*/  STS.U8 [UR14+0x3d], R0 ;  /* 0x00003d00ff007988 */ /* 0x000fe2000800000e */
[----:B0-----:R-:W-:-:S03]  /*0da0*/  IMAD.U32 R10, R27, 0x100, R10 ;  /* 0x000001001b0a7824 */ /* 0x001fc600078e000a */
[----:B------:R-:W-:Y:S04]  /*0db0*/  LDS.U8 R17, [UR14+0x30] ;  /* 0x0000300eff117984 */ /* 0x000fe80008000000 */
[----:B------:R-:W0:Y:S01]  /*0dc0*/  LDS.U8 R16, [UR14+0x31] ;  /* 0x0000310eff107984 */ /* 0x000e220008000000 */
[----:B----4-:R-:W-:-:S03]  /*0dd0*/  IMAD R23, R22, 0x100, R23 ;  /* 0x0000010016177824 */ /* 0x010fc600078e0217 */
[----:B------:R-:W-:Y:S01]  /*0de0*/  STS.U8 [UR14+0x3a], R6 ;  /* 0x00003a06ff007988 */ /* 0x000fe2000800000e */
[----:B-----5:R-:W-:-:S03]  /*0df0*/  IMAD R24, R24, 0x100, R21 ;  /* 0x0000010018187824 */ /* 0x020fc600078e0215 */
[----:B------:R-:W1:Y:S01]  /*0e00*/  LDS.U8 R22, [UR14+0x32] ;  /* 0x0000320eff167984 */ /* 0x000e620008000000 */
[----:B------:R-:W-:Y:S02]  /*0e10*/  IMAD R26, R23, 0x100, R20 ;  /* 0x00000100171a7824 */ /* 0x000fe400078e0214 */
[----:B------:R-:W-:Y:S01]  /*0e20*/  IMAD.U32 R23, RZ, RZ, UR8 ;  /* 0x00000008ff177e24 */ /* 0x000fe2000f8e00ff */
[----:B------:R-:W3:Y:S01]  /*0e30*/  LDS.U8 R20, [UR14+0x33] ;  /* 0x0000330eff147984 */ /* 0x000ee20008000000 */
[----:B--2---:R-:W-:-:S03]  /*0e40*/  IMAD.U32 R21, R26, 0x100, R15 ;  /* 0x000001001a157824 */ /* 0x004fc600078e000f */
[----:B------:R-:W-:Y:S01]  /*0e50*/  IADD3 R23, PT, PT, R12, 0x45321f1a, R23 ;  /* 0x45321f1a0c177810 */ /* 0x000fe20007ffe017 */
[----:B------:R-:W-:Y:S01]  /*0e60*/  IMAD.U32 R25, R24, 0x100, R25 ;  /* 0x0000010018197824 */ /* 0x000fe200078e0019 */
[----:B------:R-:W-:Y:S02]  /*0e70*/  LOP3.LUT R24, R11, R9, R28, 0x96, !PT ;  /* 0x000000090b187212 */ /* 0x000fe400078e961c */
[----:B------:R-:W-:Y:S02]  /*0e80*/  LEA.HI R26, R23, UR8, R23, 0x5 ;  /* 0x00000008171a7c11 */ /* 0x000fe4000f8f2817 */
[----:B------:R-:W-:Y:S02]  /*0e90*/  LOP3.LUT R15, R14, R2, R21, 0x96, !PT ;  /* 0x000000020e0f7212 */ /* 0x000fe400078e9615 */
[----:B------:R-:W-:Y:S02]  /*0ea0*/  IADD3 R27, PT, PT, R26, 0xc2e5374, R13 ;  /* 0x0c2e53741a1b7810 */ /* 0x000fe40007ffe00d */
[----:B------:R-:W-:-:S02]  /*0eb0*/  LOP3.LUT R13, R24, R13, RZ, 0x3c, !PT ;  /* 0x0000000d180d7212 */ /* 0x000fc400078e3cff */
[----:B------:R-:W-:Y:S02]  /*0ec0*/  LOP3.LUT R24, R23, 0x59d148c0, RZ, 0xc0, !PT ;  /* 0x59d148c017187812 */ /* 0x000fe400078ec0ff */
[----:B------:R-:W-:Y:S02]  /*0ed0*/  LOP3.LUT R12, R15, R12, RZ, 0x3c, !PT ;  /* 0x0000000c0f0c7212 */ /* 0x000fe400078e3cff */
[----:B------:R-:W-:Y:S02]  /*0ee0*/  LOP3.LUT R24, R24, 0x7bf36ae2, R23, 0xf4, !PT ;  /* 0x7bf36ae218187812 */ /* 0x000fe400078ef417 */
[----:B------:R-:W-:Y:S02]  /*0ef0*/  LOP3.LUT R15, R10, R19, R18, 0x96, !PT ;  /* 0x000000130a0f7212 */ /* 0x000fe400078e9612 */
[----:B------:R-:W-:Y:S01]  /*0f00*/  LEA.HI R29, R27, R24, R27, 0x5 ;  /* 0x000000181b1d7211 */ /* 0x000fe200078f281b */
[----:B0-----:R-:W-:Y:S01]  /*0f10*/  IMAD R17, R17, 0x100, R16 ;  /* 0x0000010011117824 */ /* 0x001fe200078e0210 */
[----:B------:R-:W-:-:S02]  /*0f20*/  SHF.L.W.U32.HI R16, R23, 0x1e, R23 ;  /* 0x0000001e17107819 */ /* 0x000fc40000010e17 */
[----:B------:R-:W-:Y:S02]  /*0f30*/  IADD3 R29, PT, PT, R14, UR8, R29 ;  /* 0x000000080e1d7c10 */ /* 0x000fe4000fffe01d */
[----:B------:R-:W-:Y:S02]  /*0f40*/  LOP3.LUT R14, R15, R14, RZ, 0x3c, !PT ;  /* 0x0000000e0f0e7212 */ /* 0x000fe400078e3cff */
[----:B------:R-:W-:Y:S01]  /*0f50*/  SHF.L.W.U32.HI R26, R12, 0x1, R12 ;  /* 0x000000010c1a7819 */ /* 0x000fe20000010e0c */
[----:B-1----:R-:W-:Y:S01]  /*0f60*/  IMAD R17, R17, 0x100, R22 ;  /* 0x0000010011117824 */ /* 0x002fe200078e0216 */
[----:B------:R-:W-:Y:S01]  /*0f70*/  LOP3.LUT R22, R27, 0x59d148c0, R16, 0xac, !PT ;  /* 0x59d148c01b167812 */ /* 0x000fe200078eac10 */
[----:B------:R-:W-:Y:S01]  /*0f80*/  VIADD R15, R29, 0x98badcfe ;  /* 0x98badcfe1d0f7836 */ /* 0x000fe20000000000 */
[----:B------:R-:W-:Y:S02]  /*0f90*/  SHF.L.W.U32.HI R27, R27, 0x1e, R27 ;  /* 0x0000001e1b1b7819 */ /* 0x000fe40000010e1b */
[----:B------:R-:W-:Y:S01]  /*0fa0*/  LOP3.LUT R12, R8, R25, R26, 0x96, !PT ;  /* 0x00000019080c7212 */ /* 0x000fe200078e961a */
[----:B---3--:R-:W-:Y:S01]  /*0fb0*/  IMAD.U32 R17, R17, 0x100, R20 ;  /* 0x0000010011117824 */ /* 0x008fe200078e0014 */
[----:B------:R-:W-:-:S02]  /*0fc0*/  LEA.HI R22, R15, R22, R15, 0x5 ;  /* 0x000000160f167211 */ /* 0x000fc400078f280f */
[----:B------:R-:W-:Y:S02]  /*0fd0*/  SHF.L.W.U32.HI R20, R15, 0x1e, R15 ;  /* 0x0000001e0f147819 */ /* 0x000fe40000010e0f */
[----:B------:R-:W-:Y:S02]  /*0fe0*/  IADD3 R22, PT, PT, R11, UR8, R22 ;  /* 0x000000080b167c10 */ /* 0x000fe4000fffe016 */
[----:B------:R-:W-:Y:S02]  /*0ff0*/  LOP3.LUT R11, R12, R11, RZ, 0x3c, !PT ;  /* 0x0000000b0c0b7212 */ /* 0x000fe400078e3cff */
[----:B------:R-:W-:Y:S01]  /*1000*/  SHF.L.W.U32.HI R12, R13, 0x1, R13 ;  /* 0x000000010d0c7819 */ /* 0x000fe20000010e0d */
[----:B------:R-:W-:Y:S01]  /*1010*/  VIADD R23, R22, 0x7bf36ae2 ;  /* 0x7bf36ae216177836 */ /* 0x000fe20000000000 */
[----:B------:R-:W-:Y:S02]  /*1020*/  LOP3.LUT R22, R16, R15, R27, 0xb8, !PT ;  /* 0x0000000f10167212 */ /* 0x000fe400078eb81b */
[----:B------:R-:W-:-:S02]  /*1030*/  LOP3.LUT R15, R7, R17, R12, 0x96, !PT ;  /* 0x00000011070f7212 */ /* 0x000fc400078e960c */
[----:B------:R-:W-:Y:S02]  /*1040*/  LEA.HI R13, R23, R22, R23, 0x5 ;  /* 0x00000016170d7211 */ /* 0x000fe400078f2817 */
[----:B------:R-:W-:Y:S02]  /*1050*/  LOP3.LUT R29, R27, R23, R20, 0xb8, !PT ;  /* 0x000000171b1d7212 */ /* 0x000fe400078eb814 */
[----:B------:R-:W-:Y:S02]  /*1060*/  IADD3 R13, PT, PT, R10, UR8, R13 ;  /* 0x000000080a0d7c10 */ /* 0x000fe4000fffe00d */
[----:B------:R-:W-:Y:S01]  /*1070*/  LOP3.LUT R15, R15, R10, RZ, 0x3c, !PT ;  /* 0x0000000a0f0f7212 */ /* 0x000fe200078e3cff */
[----:B------:R-:W-:Y:S01]  /*1080*/  IMAD.IADD R29, R16, 0x1, R29 ;  /* 0x00000001101d7824 */ /* 0x000fe200078e021d */
[----:B------:R-:W-:Y:S01]  /*1090*/  SHF.L.W.U32.HI R14, R14, 0x1, R14 ;  /* 0x000000010e0e7819 */ /* 0x000fe20000010e0e */
[----:B------:R-:W-:Y:S01]  /*10a0*/  VIADD R10, R13, 0x59d148c0 ;  /* 0x59d148c00d0a7836 */ /* 0x000fe20000000000 */
[----:B------:R-:W-:-:S02]  /*10b0*/  SHF.L.W.U32.HI R23, R23, 0x1e, R23 ;  /* 0x0000001e17177819 */ /* 0x000fc40000010e17 */
[----:B------:R-:W-:Y:S02]  /*10c0*/  LOP3.LUT R13, R4, R21, R14, 0x96, !PT ;  /* 0x00000015040d7212 */ /* 0x000fe400078e960e */
[----:B------:R-:W-:Y:S02]  /*10d0*/  LEA.HI R29, R10, R29, R10, 0x5 ;  /* 0x0000001d0a1d7211 */ /* 0x000fe400078f280a */
[----:B------:R-:W-:Y:S02]  /*10e0*/  LOP3.LUT R16, R13, R8, RZ, 0x3c, !PT ;  /* 0x000000080d107212 */ /* 0x000fe400078e3cff */
[----:B------:R-:W-:Y:S02]  /*10f0*/  IADD3 R29, PT, PT, R8, UR8, R29 ;  /* 0x00000008081d7c10 */ /* 0x000fe4000fffe01d */
[----:B------:R-:W-:Y:S02]  /*1100*/  LOP3.LUT R8, R20, R10, R23, 0xb8, !PT ;  /* 0x0000000a14087212 */ /* 0x000fe400078eb817 */
[----:B------:R-:W-:-:S02]  /*1110*/  SHF.L.W.U32.HI R13, R11, 0x1, R11 ;  /* 0x000000010b0d7819 */ /* 0x000fc40000010e0b */
[----:B------:R-:W-:Y:S01]  /*1120*/  SHF.L.W.U32.HI R10, R10, 0x1e, R10 ;  /* 0x0000001e0a0a7819 */ /* 0x000fe20000010e0a */
[----:B------:R-:W-:Y:S01]  /*1130*/  IMAD.IADD R8, R27, 0x1, R8 ;  /* 0x000000011b087824 */ /* 0x000fe200078e0208 */
[----:B------:R-:W-:Y:S02]  /*1140*/  LOP3.LUT R22, R2, R28, R13, 0x96, !PT ;  /* 0x0000001c02167212 */ /* 0x000fe400078e960d */
[----:B------:R-:W-:Y:S02]  /*1150*/  SHF.L.W.U32.HI R15, R15, 0x1, R15 ;  /* 0x000000010f0f7819 */ /* 0x000fe40000010e0f */
[----:B------:R-:W-:Y:S02]  /*1160*/  LEA.HI R8, R29, R8, R29, 0x5 ;  /* 0x000000081d087211 */ /* 0x000fe400078f281d */
[----:B------:R-:W-:Y:S02]  /*1170*/  LOP3.LUT R11, R22, R7, RZ, 0x3c, !PT ;  /* 0x00000007160b7212 */ /* 0x000fe400078e3cff */
[----:B------:R-:W-:-:S02]  /*1180*/  IADD3 R8, PT, PT, R7, UR8, R8 ;  /* 0x0000000807087c10 */ /* 0x000fc4000fffe008 */
[----:B------:R-:W-:Y:S02]  /*1190*/  LOP3.LUT R7, R23, R29, R10, 0xb8, !PT ;  /* 0x0000001d17077212 */ /* 0x000fe400078eb80a */
[----:B------:R-:W-:Y:S02]  /*11a0*/  SHF.L.W.U32.HI R29, R29, 0x1e, R29 ;  /* 0x0000001e1d1d7819 */ /* 0x000fe40000010e1d */
[----:B------:R-:W-:Y:S01]  /*11b0*/  SHF.L.W.U32.HI R11, R11, 0x1, R11 ;  /* 0x000000010b0b7819 */ /* 0x000fe20000010e0b */
[----:B------:R-:W-:-:S05]  /*11c0*/  IMAD.IADD R7, R20, 0x1, R7 ;  /* 0x0000000114077824 */ /* 0x000fca00078e0207 */
[----:B------:R-:W-:Y:S02]  /*11d0*/  LEA.HI R27, R8, R7, R8, 0x5 ;  /* 0x00000007081b7211 */ /* 0x000fe400078f2808 */
[----:B------:R-:W-:Y:S02]  /*11e0*/  LOP3.LUT R7, R9, R18, R15, 0x96, !PT ;  /* 0x0000001209077212 */ /* 0x000fe400078e960f */
[----:B------:R-:W-:Y:S02]  /*11f0*/  IADD3 R27, PT, PT, R4, UR8, R27 ;  /* 0x00000008041b7c10 */ /* 0x000fe4000fffe01b */
[----:B------:R-:W-:Y:S02]  /*1200*/  LOP3.LUT R20, R7, R4, RZ, 0x3c, !PT ;  /* 0x0000000407147212 */ /* 0x000fe400078e3cff */
[----:B------:R-:W-:Y:S02]  /*1210*/  LOP3.LUT R4, R10, R8, R29, 0xb8, !PT ;  /* 0x000000080a047212 */ /* 0x000fe400078eb81d */
[----:B------:R-:W-:-:S03]  /*1220*/  SHF.L.W.U32.HI R7, R16, 0x1, R16 ;  /* 0x0000000110077819 */ /* 0x000fc60000010e10 */
[----:B------:R-:W-:Y:S01]  /*1230*/  IMAD.IADD R22, R23, 0x1, R4 ;  /* 0x0000000117167824 */ /* 0x000fe200078e0204 */
[----:B------:R-:W-:Y:S02]  /*1240*/  LOP3.LUT R23, R19, R26, R7, 0x96, !PT ;  /* 0x0000001a13177212 */ /* 0x000fe400078e9607 */
[----:B------:R-:W-:Y:S02]  /*1250*/  SHF.L.W.U32.HI R4, R8, 0x1e, R8 ;  /* 0x0000001e08047819 */ /* 0x000fe40000010e08 */
[----:B------:R-:W-:Y:S02]  /*1260*/  LOP3.LUT R8, R23, R2, RZ, 0x3c, !PT ;  /* 0x0000000217087212 */ /* 0x000fe400078e3cff */
[----:B------:R-:W-:Y:S02]  /*1270*/  LOP3.LUT R23, R29, R27, R4, 0xb8, !PT ;  /* 0x0000001b1d177212 */ /* 0x000fe400078eb804 */
[C-C-:B------:R-:W-:Y:S02]  /*1280*/  LEA.HI R16, R27.reuse, R22, R27.reuse, 0x5 ;  /* 0x000000161b107211 */ /* 0x140fe400078f281b */
[----:B------:R-:W-:Y:S01]  /*1290*/  SHF.L.W.U32.HI R27, R27, 0x1e, R27 ;  /* 0x0000001e1b1b7819 */ /* 0x000fe20000010e1b */
[----:B------:R-:W-:Y:S01]  /*12a0*/  IMAD.IADD R23, R10, 0x1, R23 ;  /* 0x000000010a177824 */ /* 0x000fe200078e0217 */
[----:B------:R-:W-:-:S02]  /*12b0*/  IADD3 R16, PT, PT, R2, UR8, R16 ;  /* 0x0000000802107c10 */ /* 0x000fc4000fffe010 */
        /* <DEDUP_REMOVED lines=8> */
[----:B------:R-:W-:Y:S02]  /*1340*/  SHF.L.W.U32.HI R2, R16, 0x1e, R16 ;  /* 0x0000001e10027819 */ /* 0x000fe40000010e10 */
[----:B------:R-:W-:Y:S02]  /*1350*/  LOP3.LUT R20, R17, R14, R9, 0x96, !PT ;  /* 0x0000000e11147212 */ /* 0x000fe400078e9609 */
[----:B------:R-:W-:Y:S02]  /*1360*/  LEA.HI R16, R23, R22, R23, 0x5 ;  /* 0x0000001617107211 */ /* 0x000fe400078f2817 */
[----:B------:R-:W-:Y:S02]  /*1370*/  LOP3.LUT R20, R20, R19, RZ, 0x3c, !PT ;  /* 0x0000001314147212 */ /* 0x000fe400078e3cff */
[----:B------:R-:W-:-:S02]  /*1380*/  IADD3 R16, PT, PT, R19, UR8, R16 ;  /* 0x0000000813107c10 */ /* 0x000fc4000fffe010 */
[----:B------:R-:W-:Y:S02]  /*1390*/  LOP3.LUT R19, R27, R23, R2, 0xb8, !PT ;  /* 0x000000171b137212 */ /* 0x000fe400078eb802 */
[----:B------:R-:W-:Y:S02]  /*13a0*/  SHF.L.W.U32.HI R23, R23, 0x1e, R23 ;  /* 0x0000001e17177819 */ /* 0x000fe40000010e17 */
[----:B------:R-:W-:Y:S01]  /*13b0*/  SHF.L.W.U32.HI R8, R8, 0x1, R8 ;  /* 0x0000000108087819 */ /* 0x000fe20000010e08 */
[----:B------:R-:W-:-:S03]  /*13c0*/  IMAD.IADD R19, R4, 0x1, R19 ;  /* 0x0000000104137824 */ /* 0x000fc600078e0213 */
[----:B------:R-:W-:Y:S02]  /*13d0*/  LOP3.LUT R4, R21, R13, R8, 0x96, !PT ;  /* 0x0000000d15047212 */ /* 0x000fe400078e9608 */
[----:B------:R-:W-:Y:S02]  /*13e0*/  LEA.HI R22, R16, R19, R16, 0x5 ;  /* 0x0000001310167211 */ /* 0x000fe400078f2810 */
[----:B------:R-:W-:Y:S02]  /*13f0*/  LOP3.LUT R4, R4, R25, RZ, 0x3c, !PT ;  /* 0x0000001904047212 */ /* 0x000fe400078e3cff */
[----:B------:R-:W-:Y:S02]  /*1400*/  IADD3 R19, PT, PT, R25, UR8, R22 ;  /* 0x0000000819137c10 */ /* 0x000fe4000fffe016 */
[----:B------:R-:W-:Y:S02]  /*1410*/  LOP3.LUT R22, R2, R16, R23, 0xb8, !PT ;  /* 0x0000001002167212 */ /* 0x000fe400078eb817 */
[----:B------:R-:W-:-:S02]  /*1420*/  SHF.L.W.U32.HI R16, R16, 0x1e, R16 ;  /* 0x0000001e10107819 */ /* 0x000fc40000010e10 */
[----:B------:R-:W-:Y:S01]  /*1430*/  SHF.L.W.U32.HI R4, R4, 0x1, R4 ;  /* 0x0000000104047819 */ /* 0x000fe20000010e04 */
[----:B------:R-:W-:-:S05]  /*1440*/  IMAD.IADD R22, R27, 0x1, R22 ;  /* 0x000000011b167824 */ /* 0x000fca00078e0216 */
[--C-:B------:R-:W-:Y:S02]  /*1450*/  LEA.HI R24, R19, R22, R19.reuse, 0x5 ;  /* 0x0000001613187211 */ /* 0x100fe400078f2813 */
[----:B------:R-:W-:Y:S02]  /*1460*/  LOP3.LUT R22, R28, R15, R10, 0x96, !PT ;  /* 0x0000000f1c167212 */ /* 0x000fe400078e960a */
[----:B------:R-:W-:Y:S02]  /*1470*/  IADD3 R24, PT, PT, R17, UR8, R24 ;  /* 0x0000000811187c10 */ /* 0x000fe4000fffe018 */
[----:B------:R-:W-:Y:S02]  /*1480*/  LOP3.LUT R22, R22, R17, RZ, 0x3c, !PT ;  /* 0x0000001116167212 */ /* 0x000fe400078e3cff */
[----:B------:R-:W-:Y:S02]  /*1490*/  LOP3.LUT R17, R23, R19, R16, 0xb8, !PT ;  /* 0x0000001317117212 */ /* 0x000fe400078eb810 */
[----:B------:R-:W-:-:S03]  /*14a0*/  SHF.L.W.U32.HI R19, R19, 0x1e, R19 ;  /* 0x0000001e13137819 */ /* 0x000fc60000010e13 */
[----:B------:R-:W-:Y:S01]  /*14b0*/  IMAD.IADD R17, R2, 0x1, R17 ;  /* 0x0000000102117824 */ /* 0x000fe200078e0211 */
[----:B------:R-:W-:-:S04]  /*14c0*/  SHF.L.W.U32.HI R2, R20, 0x1, R20 ;  /* 0x0000000114027819 */ /* 0x000fc80000010e14 */
[----:B------:R-:W-:Y:S02]  /*14d0*/  LEA.HI R17, R24, R17, R24, 0x5 ;  /* 0x0000001118117211 */ /* 0x000fe400078f2818 */
[----:B------:R-:W-:Y:S02]  /*14e0*/  LOP3.LUT R20, R18, R7, R2, 0x96, !PT ;  /* 0x0000000712147212 */ /* 0x000fe400078e9602 */
[----:B------:R-:W-:Y:S02]  /*14f0*/  IADD3 R17, PT, PT, R21, UR8, R17 ;  /* 0x0000000815117c10 */ /* 0x000fe4000fffe011 */
[----:B------:R-:W-:Y:S02]  /*1500*/  LOP3.LUT R21, R20, R21, RZ, 0x3c, !PT ;  /* 0x0000001514157212 */ /* 0x000fe400078e3cff */
[----:B------:R-:W-:Y:S02]  /*1510*/  LOP3.LUT R20, R16, R24, R19, 0xb8, !PT ;  /* 0x0000001810147212 */ /* 0x000fe400078eb813 */
[----:B------:R-:W-:-:S03]  /*1520*/  SHF.L.W.U32.HI R24, R24, 0x1e, R24 ;  /* 0x0000001e18187819 */ /* 0x000fc60000010e18 */
[----:B------:R-:W-:Y:S01]  /*1530*/  IMAD.IADD R20, R23, 0x1, R20 ;  /* 0x0000000117147824 */ /* 0x000fe200078e0214 */
[----:B------:R-:W-:-:S04]  /*1540*/  LOP3.LUT R23, R26, R11, R4, 0x96, !PT ;  /* 0x0000000b1a177212 */ /* 0x000fc800078e9604 */
[----:B------:R-:W-:Y:S02]  /*1550*/  LEA.HI R25, R17, R20, R17, 0x5 ;  /* 0x0000001411197211 */ /* 0x000fe400078f2811 */
[----:B------:R-:W-:Y:S02]  /*1560*/  LOP3.LUT R23, R23, R28, RZ, 0x3c, !PT ;  /* 0x0000001c17177212 */ /* 0x000fe400078e3cff */
[----:B------:R-:W-:Y:S02]  /*1570*/  IADD3 R20, PT, PT, R28, UR8, R25 ;  /* 0x000000081c147c10 */ /* 0x000fe4000fffe019 */
[----:B------:R-:W-:Y:S02]  /*1580*/  LOP3.LUT R25, R19, R17, R24, 0xb8, !PT ;  /* 0x0000001113197212 */ /* 0x000fe400078eb818 */
[----:B------:R-:W-:Y:S02]  /*1590*/  SHF.L.W.U32.HI R17, R17, 0x1e, R17 ;  /* 0x0000001e11117819 */ /* 0x000fe40000010e11 */
[----:B------:R-:W-:Y:S01]  /*15a0*/  SHF.L.W.U32.HI R23, R23, 0x1, R23 ;  /* 0x0000000117177819 */ /* 0x000fe20000010e17 */
[----:B------:R-:W-:Y:S01]  /*15b0*/  IMAD.IADD R25, R16, 0x1, R25 ;  /* 0x0000000110197824 */ /* 0x000fe200078e0219 */
[----:B------:R-:W-:-:S02]  /*15c0*/  SHF.L.W.U32.HI R16, R22, 0x1, R22 ;  /* 0x0000000116107819 */ /* 0x000fc40000010e16 */
[----:B------:R-:W-:Y:S02]  /*15d0*/  LOP3.LUT R28, R24, R20, R17, 0xb8, !PT ;  /* 0x00000014181c7212 */ /* 0x000fe400078eb811 */
[----:B------:R-:W-:Y:S02]  /*15e0*/  LEA.HI R27, R20, R25, R20, 0x5 ;  /* 0x00000019141b7211 */ /* 0x000fe400078f2814 */
[----:B------:R-:W-:Y:S02]  /*15f0*/  LOP3.LUT R25, R12, R9, R16, 0x96, !PT ;  /* 0x000000090c197212 */ /* 0x000fe400078e9610 */
[----:B------:R-:W-:Y:S02]  /*1600*/  IADD3 R22, PT, PT, R18, UR8, R27 ;  /* 0x0000000812167c10 */ /* 0x000fe4000fffe01b */
[----:B------:R-:W-:Y:S01]  /*1610*/  LOP3.LUT R18, R25, R18, RZ, 0x3c, !PT ;  /* 0x0000001219127212 */ /* 0x000fe200078e3cff */
[----:B------:R-:W-:Y:S01]  /*1620*/  IMAD.IADD R25, R19, 0x1, R28 ;  /* 0x0000000113197824 */ /* 0x000fe200078e021c */
[----:B------:R-:W-:-:S02]  /*1630*/  SHF.L.W.U32.HI R19, R21, 0x1, R21 ;  /* 0x0000000115137819 */ /* 0x000fc40000010e15 */
[----:B------:R-:W-:Y:S02]  /*1640*/  SHF.L.W.U32.HI R20, R20, 0x1e, R20 ;  /* 0x0000001e14147819 */ /* 0x000fe40000010e14 */
[----:B------:R-:W-:Y:S02]  /*1650*/  LEA.HI R21, R22, R25, R22, 0x5 ;  /* 0x0000001916157211 */ /* 0x000fe400078f2816 */
[----:B------:R-:W-:Y:S02]  /*1660*/  LOP3.LUT R25, R14, R8, R19, 0x96, !PT ;  /* 0x000000080e197212 */ /* 0x000fe400078e9613 */
[----:B------:R-:W-:Y:S02]  /*1670*/  IADD3 R21, PT, PT, R26, UR8, R21 ;  /* 0x000000081a157c10 */ /* 0x000fe4000fffe015 */
[----:B------:R-:W-:Y:S02]  /*1680*/  LOP3.LUT R26, R25, R26, RZ, 0x3c, !PT ;  /* 0x0000001a191a7212 */ /* 0x000fe400078e3cff */
[----:B------:R-:W-:-:S02]  /*1690*/  LOP3.LUT R25, R17, R22, R20, 0xb8, !PT ;  /* 0x0000001611197212 */ /* 0x000fc400078eb814 */
[----:B------:R-:W-:-:S03]  /*16a0*/  LOP3.LUT R27, R13, R10, R23, 0x96, !PT ;  /* 0x0000000a0d1b7212 */ /* 0x000fc600078e9617 */
[----:B------:R-:W-:Y:S01]  /*16b0*/  IMAD.IADD R24, R24, 0x1, R25 ;  /* 0x0000000118187824 */ /* 0x000fe200078e0219 */
[----:B------:R-:W-:-:S04]  /*16c0*/  SHF.L.W.U32.HI R25, R22, 0x1e, R22 ;  /* 0x0000001e16197819 */ /* 0x000fc80000010e16 */
[----:B------:R-:W-:Y:S02]  /*16d0*/  LEA.HI R29, R21, R24, R21, 0x5 ;  /* 0x00000018151d7211 */ /* 0x000fe400078f2815 */
[----:B------:R-:W-:Y:S02]  /*16e0*/  LOP3.LUT R24, R20, R21, R25, 0xb8, !PT ;  /* 0x0000001514187212 */ /* 0x000fe400078eb819 */
[----:B------:R-:W-:Y:S02]  /*16f0*/  IADD3 R22, PT, PT, R12, UR8, R29 ;  /* 0x000000080c167c10 */ /* 0x000fe4000fffe01d */
[----:B------:R-:W-:Y:S01]  /*1700*/  LOP3.LUT R12, R27, R12, RZ, 0x3c, !PT ;  /* 0x0000000c1b0c7212 */ /* 0x000fe200078e3cff */
[----:B------:R-:W-:Y:S01]  /*1710*/  IMAD.IADD R27, R17, 0x1, R24 ;  /* 0x00000001111b7824 */ /* 0x000fe200078e0218 */
[----:B------:R-:W-:Y:S02]  /*1720*/  SHF.L.W.U32.HI R17, R18, 0x1, R18 ;  /* 0x0000000112117819 */ /* 0x000fe40000010e12 */
[----:B------:R-:W-:-:S02]  /*1730*/  SHF.L.W.U32.HI R21, R21, 0x1e, R21 ;  /* 0x0000001e15157819 */ /* 0x000fc40000010e15 */
[--C-:B------:R-:W-:Y:S02]  /*1740*/  LEA.HI R29, R22, R27, R22.reuse, 0x5 ;  /* 0x0000001b161d7211 */ /* 0x100fe400078f2816 */
[----:B------:R-:W-:Y:S02]  /*1750*/  LOP3.LUT R27, R15, R2, R17, 0x96, !PT ;  /* 0x000000020f1b7212 */ /* 0x000fe400078e9611 */
[----:B------:R-:W-:Y:S02]  /*1760*/  IADD3 R18, PT, PT, R14, UR8, R29 ;  /* 0x000000080e127c10 */ /* 0x000fe4000fffe01d */
[----:B------:R-:W-:Y:S02]  /*1770*/  LOP3.LUT R14, R27, R14, RZ, 0x3c, !PT ;  /* 0x0000000e1b0e7212 */ /* 0x000fe400078e3cff */
[----:B------:R-:W-:Y:S02]  /*1780*/  LOP3.LUT R27, R25, R22, R21, 0xb8, !PT ;  /* 0x00000016191b7212 */ /* 0x000fe400078eb815 */
[----:B------:R-:W-:-:S02]  /*1790*/  SHF.L.W.U32.HI R22, R22, 0x1e, R22 ;  /* 0x0000001e16167819 */ /* 0x000fc40000010e16 */
[----:B------:R-:W-:Y:S01]  /*17a0*/  SHF.L.W.U32.HI R14, R14, 0x1, R14 ;  /* 0x000000010e0e7819 */ /* 0x000fe20000010e0e */
[----:B------:R-:W-:Y:S01]  /*17b0*/  IMAD.IADD R29, R20, 0x1, R27 ;  /* 0x00000001141d7824 */ /* 0x000fe200078e021b */
[----:B------:R-:W-:-:S04]  /*17c0*/  SHF.L.W.U32.HI R27, R26, 0x1, R26 ;  /* 0x000000011a1b7819 */ /* 0x000fc80000010e1a */
[----:B------:R-:W-:Y:S02]  /*17d0*/  LEA.HI R24, R18, R29, R18, 0x5 ;  /* 0x0000001d12187211 */ /* 0x000fe400078f2812 */
[----:B------:R-:W-:Y:S02]  /*17e0*/  LOP3.LUT R20, R7, R4, R27, 0x96, !PT ;  /* 0x0000000407147212 */ /* 0x000fe400078e961b */
[----:B------:R-:W-:Y:S02]  /*17f0*/  IADD3 R29, PT, PT, R13, UR8, R24 ;  /* 0x000000080d1d7c10 */ /* 0x000fe4000fffe018 */
[----:B------:R-:W-:Y:S02]  /*1800*/  LOP3.LUT R13, R20, R13, RZ, 0x3c, !PT ;  /* 0x0000000d140d7212 */ /* 0x000fe400078e3cff */
[C---:B------:R-:W-:Y:S02]  /*1810*/  LOP3.LUT R20, R18.reuse, R22, R21, 0x96, !PT ;  /* 0x0000001612147212 */ /* 0x040fe400078e9615 */
[----:B------:R-:W-:-:S02]  /*1820*/  SHF.L.W.U32.HI R18, R18, 0x1e, R18 ;  /* 0x0000001e12127819 */ /* 0x000fc40000010e12 */
[----:B------:R-:W-:Y:S01]  /*1830*/  LOP3.LUT R24, R9, R19, R14, 0x96, !PT ;  /* 0x0000001309187212 */ /* 0x000fe200078e960e */
[----:B------:R-:W-:Y:S01]  /*1840*/  IMAD.IADD R20, R25, 0x1, R20 ;  /* 0x0000000119147824 */ /* 0x000fe200078e0214 */
[----:B------:R-:W-:-:S04]  /*1850*/  SHF.L.W.U32.HI R25, R12, 0x1, R12 ;  /* 0x000000010c197819 */ /* 0x000fc80000010e0c */
[----:B------:R-:W-:Y:S02]  /*1860*/  LEA.HI R12, R29, R20, R29, 0x5 ;  /* 0x000000141d0c7211 */ /* 0x000fe400078f281d */
[----:B------:R-:W-:Y:S02]  /*1870*/  LOP3.LUT R20, R11, R16, R25, 0x96, !PT ;  /* 0x000000100b147212 */ /* 0x000fe400078e9619 */
[----:B------:R-:W-:Y:S02]  /*1880*/  IADD3 R12, PT, PT, R15, UR9, R12 ;  /* 0x000000090f0c7c10 */ /* 0x000fe4000fffe00c */
[----:B------:R-:W-:Y:S02]  /*1890*/  LOP3.LUT R15, R20, R15, RZ, 0x3c, !PT ;  /* 0x0000000f140f7212 */ /* 0x000fe400078e3cff */
[C---:B------:R-:W-:Y:S02]  /*18a0*/  LOP3.LUT R20, R29.reuse, R18, R22, 0x96, !PT ;  /* 0x000000121d147212 */ /* 0x040fe400078e9616 */
[----:B------:R-:W-:-:S03]  /*18b0*/  SHF.L.W.U32.HI R29, R29, 0x1e, R29 ;  /* 0x0000001e1d1d7819 */ /* 0x000fc60000010e1d */
[----:B------:R-:W-:-:S05]  /*18c0*/  IMAD.IADD R21, R21, 0x1, R20 ;  /* 0x0000000115157824 */ /* 0x000fca00078e0214 */
[C---:B------:R-:W-:Y:S02]  /*18d0*/  LEA.HI R20, R12.reuse, R21, R12, 0x5 ;  /* 0x000000150c147211 */ /* 0x040fe400078f280c */
[----:B------:R-:W-:Y:S02]  /*18e0*/  LOP3.LUT R21, R12, R29, R18, 0x96, !PT ;  /* 0x0000001d0c157212 */ /* 0x000fe400078e9612 */
[----:B------:R-:W-:Y:S02]  /*18f0*/  IADD3 R20, PT, PT, R7, UR9, R20 ;  /* 0x0000000907147c10 */ /* 0x000fe4000fffe014 */
[----:B------:R-:W-:Y:S01]  /*1900*/  LOP3.LUT R7, R24, R7, RZ, 0x3c, !PT ;  /* 0x0000000718077212 */ /* 0x000fe200078e3cff */
[----:B------:R-:W-:Y:S01]  /*1910*/  IMAD.IADD R21, R22, 0x1, R21 ;  /* 0x0000000116157824 */ /* 0x000fe200078e0215 */
[----:B------:R-:W-:Y:S02]  /*1920*/  SHF.L.W.U32.HI R22, R13, 0x1, R13 ;  /* 0x000000010d167819 */ /* 0x000fe40000010e0d */
[----:B------:R-:W-:-:S02]  /*1930*/  SHF.L.W.U32.HI R13, R12, 0x1e, R12 ;  /* 0x0000001e0c0d7819 */ /* 0x000fc40000010e0c */
[C---:B------:R-:W-:Y:S02]  /*1940*/  LEA.HI R12, R20.reuse, R21, R20, 0x5 ;  /* 0x00000015140c7211 */ /* 0x040fe400078f2814 */
[----:B------:R-:W-:Y:S02]  /*1950*/  LOP3.LUT R21, R20, R13, R29, 0x96, !PT ;  /* 0x0000000d14157212 */ /* 0x000fe400078e961d */
[----:B------:R-:W-:Y:S02]  /*1960*/  LOP3.LUT R24, R8, R23, R22, 0x96, !PT ;  /* 0x0000001708187212 */ /* 0x000fe400078e9616 */
[----:B------:R-:W-:Y:S01]  /*1970*/  IADD3 R12, PT, PT, R11, UR9, R12 ;  /* 0x000000090b0c7c10 */ /* 0x000fe2000fffe00c */
[----:B------:R-:W-:Y:S01]  /*1980*/  IMAD.IADD R21, R18, 0x1, R21 ;  /* 0x0000000112157824 */ /* 0x000fe200078e0215 */
[----:B------:R-:W-:Y:S02]  /*1990*/  SHF.L.W.U32.HI R18, R15, 0x1, R15 ;  /* 0x000000010f127819 */ /* 0x000fe40000010e0f */
[----:B------:R-:W-:-:S02]  /*19a0*/  LOP3.LUT R11, R24, R11, RZ, 0x3c, !PT ;  /* 0x0000000b180b7212 */ /* 0x000fc400078e3cff */
[----:B------:R-:W-:Y:S02]  /*19b0*/  LEA.HI R26, R12, R21, R12, 0x5 ;  /* 0x000000150c1a7211 */ /* 0x000fe400078f280c */
[----:B------:R-:W-:Y:S02]  /*19c0*/  LOP3.LUT R24, R10, R17, R18, 0x96, !PT ;  /* 0x000000110a187212 */ /* 0x000fe400078e9612 */
[----:B------:R-:W-:Y:S02]  /*19d0*/  SHF.L.W.U32.HI R20, R20, 0x1e, R20 ;  /* 0x0000001e14147819 */ /* 0x000fe40000010e14 */
[----:B------:R-:W-:Y:S02]  /*19e0*/  IADD3 R15, PT, PT, R9, UR9, R26 ;  /* 0x00000009090f7c10 */ /* 0x000fe4000fffe01a */
[----:B------:R-:W-:Y:S02]  /*19f0*/  LOP3.LUT R9, R24, R9, RZ, 0x3c, !PT ;  /* 0x0000000918097212 */ /* 0x000fe400078e3cff */
[----:B------:R-:W-:-:S02]  /*1a00*/  LOP3.LUT R24, R12, R20, R13, 0x96, !PT ;  /* 0x000000140c187212 */ /* 0x000fc400078e960d */
[----:B------:R-:W-:Y:S02]  /*1a10*/  SHF.L.W.U32.HI R12, R12, 0x1e, R12 ;  /* 0x0000001e0c0c7819 */ /* 0x000fe40000010e0c */
[----:B------:R-:W-:Y:S01]  /*1a20*/  SHF.L.W.U32.HI R28, R15, 0x1e, R15 ;  /* 0x0000001e0f1c7819 */ /* 0x000fe20000010e0f */
[----:B------:R-:W-:Y:S01]  /*1a30*/  IMAD.IADD R26, R29, 0x1, R24 ;  /* 0x000000011d1a7824 */ /* 0x000fe200078e0218 */
[----:B------:R-:W-:Y:S02]  /*1a40*/  SHF.L.W.U32.HI R24, R7, 0x1, R7 ;  /* 0x0000000107187819 */ /* 0x000fe40000010e07 */
[----:B------:R-:W-:Y:S02]  /*1a50*/  SHF.L.W.U32.HI R9, R9, 0x1, R9 ;  /* 0x0000000109097819 */ /* 0x000fe40000010e09 */
[C---:B------:R-:W-:Y:S02]  /*1a60*/  LEA.HI R7, R15.reuse, R26, R15, 0x5 ;  /* 0x0000001a0f077211 */ /* 0x040fe400078f280f */
[----:B------:R-:W-:-:S02]  /*1a70*/  LOP3.LUT R26, R15, R12, R20, 0x96, !PT ;  /* 0x0000000c0f1a7212 */ /* 0x000fc400078e9614 */
[----:B------:R-:W-:Y:S02]  /*1a80*/  IADD3 R7, PT, PT, R8, UR9, R7 ;  /* 0x0000000908077c10 */ /* 0x000fe4000fffe007 */
[----:B------:R-:W-:Y:S01]  /*1a90*/  LOP3.LUT R21, R2, R27, R24, 0x96, !PT ;  /* 0x0000001b02157212 */ /* 0x000fe200078e9618 */
[----:B------:R-:W-:Y:S01]  /*1aa0*/  IMAD.IADD R13, R13, 0x1, R26 ;  /* 0x000000010d0d7824 */ /* 0x000fe200078e021a */
[----:B------:R-:W-:Y:S02]  /*1ab0*/  SHF.L.W.U32.HI R26, R11, 0x1, R11 ;  /* 0x000000010b1a7819 */ /* 0x000fe40000010e0b */
[----:B------:R-:W-:Y:S02]  /*1ac0*/  LOP3.LUT R8, R21, R8, RZ, 0x3c, !PT ;  /* 0x0000000815087212 */ /* 0x000fe400078e3cff */
[----:B------:R-:W-:Y:S02]  /*1ad0*/  LEA.HI R11, R7, R13, R7, 0x5 ;  /* 0x0000000d070b7211 */ /* 0x000fe400078f2807 */
[----:B------:R-:W-:-:S02]  /*1ae0*/  LOP3.LUT R13, R4, R25, R26, 0x96, !PT ;  /* 0x00000019040d7212 */ /* 0x000fc400078e961a */
[----:B------:R-:W-:Y:S02]  /*1af0*/  IADD3 R11, PT, PT, R10, UR9, R11 ;  /* 0x000000090a0b7c10 */ /* 0x000fe4000fffe00b */
[----:B------:R-:W-:Y:S02]  /*1b00*/  LOP3.LUT R10, R13, R10, RZ, 0x3c, !PT ;  /* 0x0000000a0d0a7212 */ /* 0x000fe400078e3cff */
[C---:B------:R-:W-:Y:S02]  /*1b10*/  LOP3.LUT R13, R7.reuse, R28, R12, 0x96, !PT ;  /* 0x0000001c070d7212 */ /* 0x040fe400078e960c */
[----:B------:R-:W-:-:S03]  /*1b20*/  SHF.L.W.U32.HI R7, R7, 0x1e, R7 ;  /* 0x0000001e07077819 */ /* 0x000fc60000010e07 */
[----:B------:R-:W-:Y:S01]  /*1b30*/  IMAD.IADD R20, R20, 0x1, R13 ;  /* 0x0000000114147824 */ /* 0x000fe200078e020d */
[----:B------:R-:W-:-:S04]  /*1b40*/  LOP3.LUT R13, R16, R14, R9, 0x96, !PT ;  /* 0x0000000e100d7212 */ /* 0x000fc800078e9609 */
[----:B------:R-:W-:-:S04]  /*1b50*/  LEA.HI R15, R11, R20, R11, 0x5 ;  /* 0x000000140b0f7211 */ /* 0x000fc800078f280b */
[----:B------:R-:W-:Y:S02]  /*1b60*/  IADD3 R20, PT, PT, R2, UR9, R15 ;  /* 0x0000000902147c10 */ /* 0x000fe4000fffe00f */
[----:B------:R-:W-:Y:S02]  /*1b70*/  LOP3.LUT R2, R13, R2, RZ, 0x3c, !PT ;  /* 0x000000020d027212 */ /* 0x000fe400078e3cff */
[C---:B------:R-:W-:Y:S02]  /*1b80*/  LOP3.LUT R13, R11.reuse, R7, R28, 0x96, !PT ;  /* 0x000000070b0d7212 */ /* 0x040fe400078e961c */
[----:B------:R-:W-:-:S03]  /*1b90*/  SHF.L.W.U32.HI R11, R11, 0x1e, R11 ;  /* 0x0000001e0b0b7819 */ /* 0x000fc60000010e0b */
[----:B------:R-:W-:Y:S01]  /*1ba0*/  IMAD.IADD R15, R12, 0x1, R13 ;  /* 0x000000010c0f7824 */ /* 0x000fe200078e020d */
[----:B------:R-:W-:-:S04]  /*1bb0*/  SHF.L.W.U32.HI R13, R8, 0x1, R8 ;  /* 0x00000001080d7819 */ /* 0x000fc80000010e08 */
[--C-:B------:R-:W-:Y:S02]  /*1bc0*/  LEA.HI R21, R20, R15, R20.reuse, 0x5 ;  /* 0x0000000f14157211 */ /* 0x100fe400078f2814 */
[----:B------:R-:W-:Y:S02]  /*1bd0*/  LOP3.LUT R15, R19, R22, R13, 0x96, !PT ;  /* 0x00000016130f7212 */ /* 0x000fe400078e960d */
[----:B------:R-:W-:Y:S02]  /*1be0*/  IADD3 R8, PT, PT, R4, UR9, R21 ;  /* 0x0000000904087c10 */ /* 0x000fe4000fffe015 */
[----:B------:R-:W-:Y:S02]  /*1bf0*/  LOP3.LUT R4, R15, R4, RZ, 0x3c, !PT ;  /* 0x000000040f047212 */ /* 0x000fe400078e3cff */
[C---:B------:R-:W-:Y:S02]  /*1c00*/  LOP3.LUT R15, R20.reuse, R11, R7, 0x96, !PT ;  /* 0x0000000b140f7212 */ /* 0x040fe400078e9607 */
[----:B------:R-:W-:-:S03]  /*1c10*/  SHF.L.W.U32.HI R20, R20, 0x1e, R20 ;  /* 0x0000001e14147819 */ /* 0x000fc60000010e14 */
[----:B------:R-:W-:Y:S01]  /*1c20*/  IMAD.IADD R21, R28, 0x1, R15 ;  /* 0x000000011c157824 */ /* 0x000fe200078e020f */
[----:B------:R-:W-:Y:S02]  /*1c30*/  SHF.L.W.U32.HI R15, R10, 0x1, R10 ;  /* 0x000000010a0f7819 */ /* 0x000fe40000010e0a */
[C---:B------:R-:W-:Y:S02]  /*1c40*/  LOP3.LUT R10, R8.reuse, R20, R11, 0x96, !PT ;  /* 0x00000014080a7212 */ /* 0x040fe400078e960b */
[----:B------:R-:W-:Y:S02]  /*1c50*/  LEA.HI R21, R8, R21, R8, 0x5 ;  /* 0x0000001508157211 */ /* 0x000fe400078f2808 */
[----:B------:R-:W-:Y:S01]  /*1c60*/  LOP3.LUT R29, R23, R18, R15, 0x96, !PT ;  /* 0x00000012171d7212 */ /* 0x000fe200078e960f */
[----:B------:R-:W-:Y:S01]  /*1c70*/  IMAD.IADD R10, R7, 0x1, R10 ;  /* 0x00000001070a7824 */ /* 0x000fe200078e020a */
[----:B------:R-:W-:Y:S02]  /*1c80*/  IADD3 R21, PT, PT, R16, UR9, R21 ;  /* 0x0000000910157c10 */ /* 0x000fe4000fffe015 */
[----:B------:R-:W-:-:S02]  /*1c90*/  SHF.L.W.U32.HI R7, R2, 0x1, R2 ;  /* 0x0000000102077819 */ /* 0x000fc40000010e02 */
[----:B------:R-:W-:Y:S02]  /*1ca0*/  LEA.HI R10, R21, R10, R21, 0x5 ;  /* 0x0000000a150a7211 */ /* 0x000fe400078f2815 */
[----:B------:R-:W-:Y:S02]  /*1cb0*/  LOP3.LUT R2, R17, R24, R7, 0x96, !PT ;  /* 0x0000001811027212 */ /* 0x000fe400078e9607 */
[----:B------:R-:W-:Y:S02]  /*1cc0*/  SHF.L.W.U32.HI R8, R8, 0x1e, R8 ;  /* 0x0000001e08087819 */ /* 0x000fe40000010e08 */
[----:B------:R-:W-:Y:S02]  /*1cd0*/  LOP3.LUT R16, R29, R16, RZ, 0x3c, !PT ;  /* 0x000000101d107212 */ /* 0x000fe400078e3cff */
[----:B------:R-:W-:Y:S02]  /*1ce0*/  IADD3 R29, PT, PT, R19, UR9, R10 ;  /* 0x00000009131d7c10 */ /* 0x000fe4000fffe00a */
[----:B------:R-:W-:-:S02]  /*1cf0*/  LOP3.LUT R19, R2, R19, RZ, 0x3c, !PT ;  /* 0x0000001302137212 */ /* 0x000fc400078e3cff */
[C---:B------:R-:W-:Y:S02]  /*1d00*/  LOP3.LUT R2, R21.reuse, R8, R20, 0x96, !PT ;  /* 0x0000000815027212 */ /* 0x040fe400078e9614 */
[----:B------:R-:W-:-:S03]  /*1d10*/  SHF.L.W.U32.HI R21, R21, 0x1e, R21 ;  /* 0x0000001e15157819 */ /* 0x000fc60000010e15 */
[----:B------:R-:W-:Y:S01]  /*1d20*/  IMAD.IADD R10, R11, 0x1, R2 ;  /* 0x000000010b0a7824 */ /* 0x000fe200078e0202 */
[----:B------:R-:W-:Y:S02]  /*1d30*/  SHF.L.W.U32.HI R11, R4, 0x1, R4 ;  /* 0x00000001040b7819 */ /* 0x000fe40000010e04 */
[----:B------:R-:W-:Y:S02]  /*1d40*/  SHF.L.W.U32.HI R2, R16, 0x1, R16 ;  /* 0x0000000110027819 */ /* 0x000fe40000010e10 */
[----:B------:R-:W-:Y:S02]  /*1d50*/  LEA.HI R4, R29, R10, R29, 0x5 ;  /* 0x0000000a1d047211 */ /* 0x000fe400078f281d */
[----:B------:R-:W-:Y:S02]  /*1d60*/  LOP3.LUT R10, R27, R26, R11, 0x96, !PT ;  /* 0x0000001a1b0a7212 */ /* 0x000fe400078e960b */
[----:B------:R-:W-:Y:S02]  /*1d70*/  IADD3 R4, PT, PT, R23, UR9, R4 ;  /* 0x0000000917047c10 */ /* 0x000fe4000fffe004 */
[----:B------:R-:W-:-:S02]  /*1d80*/  LOP3.LUT R23, R10, R23, RZ, 0x3c, !PT ;  /* 0x000000170a177212 */ /* 0x000fc400078e3cff */
[----:B------:R-:W-:-:S04]  /*1d90*/  LOP3.LUT R10, R25, R9, R2, 0x96, !PT ;  /* 0x00000009190a7212 */ /* 0x000fc800078e9602 */
[----:B------:R-:W-:-:S04]  /*1da0*/  LOP3.LUT R10, R10, R17, RZ, 0x3c, !PT ;  /* 0x000000110a0a7212 */ /* 0x000fc800078e3cff */
[----:B------:R-:W-:Y:S02]  /*1db0*/  R2UR UR4, R10 ;  /* 0x000000000a0472ca */ /* 0x000fe400000e0000 */
[C---:B------:R-:W-:Y:S02]  /*1dc0*/  LOP3.LUT R10, R29.reuse, R21, R8, 0x96, !PT ;  /* 0x000000151d0a7212 */ /* 0x040fe400078e9608 */
[----:B------:R-:W-:-:S03]  /*1dd0*/  SHF.L.W.U32.HI R29, R29, 0x1e, R29 ;  /* 0x0000001e1d1d7819 */ /* 0x000fc60000010e1d */
[----:B------:R-:W-:-:S05]  /*1de0*/  IMAD.IADD R10, R20, 0x1, R10 ;  /* 0x00000001140a7824 */ /* 0x000fca00078e020a */
[----:B------:R-:W-:Y:S01]  /*1df0*/  LEA.HI R10, R4, R10, R4, 0x5 ;  /* 0x0000000a040a7211 */ /* 0x000fe200078f2804 */
[----:B------:R-:W-:-:S03]  /*1e00*/  USHF.L.W.U32.HI UR4, UR4, 0x1, UR4 ;  /* 0x0000000104047899 */ /* 0x000fc60008010e04 */
[----:B------:R-:W-:Y:S02]  /*1e10*/  IADD3 R10, PT, PT, R17, UR9, R10 ;  /* 0x00000009110a7c10 */ /* 0x000fe4000fffe00a */
[C---:B------:R-:W-:Y:S02]  /*1e20*/  LOP3.LUT R17, R4.reuse, R29, R21, 0x96, !PT ;  /* 0x0000001d04117212 */ /* 0x040fe400078e9615 */
[----:B------:R-:W-:-:S03]  /*1e30*/  SHF.L.W.U32.HI R4, R4, 0x1e, R4 ;  /* 0x0000001e04047819 */ /* 0x000fc60000010e04 */
[----:B------:R-:W-:Y:S01]  /*1e40*/  IMAD.IADD R17, R8, 0x1, R17 ;  /* 0x0000000108117824 */ /* 0x000fe200078e0211 */
[----:B------:R-:W-:-:S04]  /*1e50*/  LOP3.LUT R12, R10, R4, R29, 0x96, !PT ;  /* 0x000000040a0c7212 */ /* 0x000fc800078e961d */
[C---:B------:R-:W-:Y:S01]  /*1e60*/  LEA.HI R8, R10.reuse, R17, R10, 0x5 ;  /* 0x000000110a087211 */ /* 0x040fe200078f280a */
[----:B------:R-:W-:Y:S01]  /*1e70*/  IMAD.IADD R21, R21, 0x1, R12 ;  /* 0x0000000115157824 */ /* 0x000fe200078e020c */
[----:B------:R-:W-:Y:S02]  /*1e80*/  SHF.L.W.U32.HI R17, R10, 0x1e, R10 ;  /* 0x0000001e0a117819 */ /* 0x000fe40000010e0a */
[----:B------:R-:W-:-:S04]  /*1e90*/  IADD3 R8, PT, PT, R27, UR9, R8 ;  /* 0x000000091b087c10 */ /* 0x000fc8000fffe008 */
[C---:B------:R-:W-:Y:S02]  /*1ea0*/  LOP3.LUT R12, R8.reuse, R17, R4, 0x96, !PT ;  /* 0x00000011080c7212 */ /* 0x040fe400078e9604 */
[C-C-:B------:R-:W-:Y:S02]  /*1eb0*/  LEA.HI R10, R8.reuse, R21, R8.reuse, 0x5 ;  /* 0x00000015080a7211 */ /* 0x140fe400078f2808 */
[----:B------:R-:W-:Y:S01]  /*1ec0*/  SHF.L.W.U32.HI R8, R8, 0x1e, R8 ;  /* 0x0000001e08087819 */ /* 0x000fe20000010e08 */
[----:B------:R-:W-:Y:S01]  /*1ed0*/  IMAD.IADD R29, R29, 0x1, R12 ;  /* 0x000000011d1d7824 */ /* 0x000fe200078e020c */
[----:B------:R-:W-:-:S04]  /*1ee0*/  IADD3 R10, PT, PT, R25, UR9, R10 ;  /* 0x00000009190a7c10 */ /* 0x000fc8000fffe00a */
[C---:B------:R-:W-:Y:S02]  /*1ef0*/  LOP3.LUT R21, R10.reuse, R8, R17, 0x96, !PT ;  /* 0x000000080a157212 */ /* 0x040fe400078e9611 */
[----:B------:R-:W-:-:S03]  /*1f00*/  LEA.HI R29, R10, R29, R10, 0x5 ;  /* 0x0000001d0a1d7211 */ /* 0x000fc600078f280a */
[----:B------:R-:W-:Y:S01]  /*1f10*/  IMAD.IADD R4, R4, 0x1, R21 ;  /* 0x0000000104047824 */ /* 0x000fe200078e0215 */
[----:B------:R-:W-:Y:S02]  /*1f20*/  IADD3 R29, PT, PT, R14, UR9, R29 ;  /* 0x000000090e1d7c10 */ /* 0x000fe4000fffe01d */
[----:B------:R-:W-:Y:S02]  /*1f30*/  SHF.L.W.U32.HI R21, R10, 0x1e, R10 ;  /* 0x0000001e0a157819 */ /* 0x000fe40000010e0a */
[C-C-:B------:R-:W-:Y:S02]  /*1f40*/  LEA.HI R10, R29.reuse, R4, R29.reuse, 0x5 ;  /* 0x000000041d0a7211 */ /* 0x140fe400078f281d */
[C---:B------:R-:W-:Y:S02]  /*1f50*/  LOP3.LUT R12, R29.reuse, R21, R8, 0x96, !PT ;  /* 0x000000151d0c7212 */ /* 0x040fe400078e9608 */
[----:B------:R-:W-:Y:S02]  /*1f60*/  SHF.L.W.U32.HI R4, R29, 0x1e, R29 ;  /* 0x0000001e1d047819 */ /* 0x000fe40000010e1d */
[----:B------:R-:W-:Y:S01]  /*1f70*/  IADD3 R10, PT, PT, R22, UR9, R10 ;  /* 0x00000009160a7c10 */ /* 0x000fe2000fffe00a */
[----:B------:R-:W-:-:S03]  /*1f80*/  IMAD.IADD R17, R17, 0x1, R12 ;  /* 0x0000000111117824 */ /* 0x000fc600078e020c */
        /* <DEDUP_REMOVED lines=15> */
[--C-:B------:R-:W-:Y:S02]  /*2080*/  LOP3.LUT R4, R21, R8, R29.reuse, 0xe8, !PT ;  /* 0x0000000815047212 */ /* 0x100fe400078ee81d */
[----:B------:R-:W-:-:S03]  /*2090*/  LEA.HI R10, R29, R10, R29, 0x5 ;  /* 0x0000000a1d0a7211 */ /* 0x000fc600078f281d */
[----:B------:R-:W-:Y:S01]  /*20a0*/  IMAD.IADD R17, R17, 0x1, R4 ;  /* 0x0000000111117824 */ /* 0x000fe200078e0204 */
[----:B------:R-:W-:Y:S02]  /*20b0*/  SHF.L.W.U32.HI R4, R29, 0x1e, R29 ;  /* 0x0000001e1d047819 */ /* 0x000fe40000010e1d */
[----:B------:R-:W-:-:S04]  /*20c0*/  IADD3 R10, PT, PT, R9, UR9, R10 ;  /* 0x00000009090a7c10 */ /* 0x000fc8000fffe00a */
[--C-:B------:R-:W-:Y:S02]  /*20d0*/  LOP3.LUT R29, R4, R21, R10.reuse, 0xe8, !PT ;  /* 0x00000015041d7212 */ /* 0x100fe400078ee80a */
[C-C-:B------:R-:W-:Y:S02]  /*20e0*/  LEA.HI R12, R10.reuse, R17, R10.reuse, 0x5 ;  /* 0x000000110a0c7211 */ /* 0x140fe400078f280a */
[----:B------:R-:W-:Y:S01]  /*20f0*/  SHF.L.W.U32.HI R17, R10, 0x1e, R10 ;  /* 0x0000001e0a117819 */ /* 0x000fe20000010e0a */
[----:B------:R-:W-:Y:S01]  /*2100*/  IMAD.IADD R29, R8, 0x1, R29 ;  /* 0x00000001081d7824 */ /* 0x000fe200078e021d */
        /* <DEDUP_REMOVED lines=12> */
[----:B------:R-:W-:-:S03]  /*21d0*/  LEA.HI R4, R21, R4, R21, 0x5 ;  /* 0x0000000415047211 */ /* 0x000fc600078f2815 */
[----:B------:R-:W-:Y:S01]  /*21e0*/  IMAD.IADD R29, R17, 0x1, R10 ;  /* 0x00000001111d7824 */ /* 0x000fe200078e020a */
[----:B------:R-:W-:Y:S02]  /*21f0*/  IADD3 R4, PT, PT, R11, UR10, R4 ;  /* 0x0000000a0b047c10 */ /* 0x000fe4000fffe004 */
[----:B------:R-:W-:Y:S02]  /*2200*/  SHF.L.W.U32.HI R17, R21, 0x1e, R21 ;  /* 0x0000001e15117819 */ /* 0x000fe40000010e15 */
[C-C-:B------:R-:W-:Y:S02]  /*2210*/  LEA.HI R29, R4.reuse, R29, R4.reuse, 0x5 ;  /* 0x0000001d041d7211 */ /* 0x140fe400078f2804 */
[--C-:B------:R-:W-:Y:S02]  /*2220*/  LOP3.LUT R21, R17, R12, R4.reuse, 0xe8, !PT ;  /* 0x0000000c11157212 */ /* 0x100fe400078ee804 */
[----:B------:R-:W-:Y:S02]  /*2230*/  SHF.L.W.U32.HI R10, R4, 0x1e, R4 ;  /* 0x0000001e040a7819 */ /* 0x000fe40000010e04 */
[----:B------:R-:W-:Y:S01]  /*2240*/  IADD3 R16, PT, PT, R2, UR10, R29 ;  /* 0x0000000a02107c10 */ /* 0x000fe2000fffe01d */
[----:B------:R-:W-:Y:S01]  /*2250*/  IMAD.IADD R21, R8, 0x1, R21 ;  /* 0x0000000108157824 */ /* 0x000fe200078e0215 */
[----:B------:R-:W-:-:S02]  /*2260*/  SHF.L.W.U32.HI R4, R19, 0x1, R19 ;  /* 0x0000000113047819 */ /* 0x000fc40000010e13 */
[--C-:B------:R-:W-:Y:S02]  /*2270*/  LOP3.LUT R29, R10, R17, R16.reuse, 0xe8, !PT ;  /* 0x000000110a1d7212 */ /* 0x100fe400078ee810 */
[--C-:B------:R-:W-:Y:S02]  /*2280*/  LEA.HI R19, R16, R21, R16.reuse, 0x5 ;  /* 0x0000001510137211 */ /* 0x100fe400078f2810 */
[----:B------:R-:W-:Y:S01]  /*2290*/  SHF.L.W.U32.HI R8, R23, 0x1, R23 ;  /* 0x0000000117087819 */ /* 0x000fe20000010e17 */
[----:B------:R-:W-:Y:S01]  /*22a0*/  IMAD.IADD R20, R12, 0x1, R29 ;  /* 0x000000010c147824 */ /* 0x000fe200078e021d */
[----:B------:R-:W-:Y:S02]  /*22b0*/  SHF.L.W.U32.HI R16, R16, 0x1e, R16 ;  /* 0x0000001e10107819 */ /* 0x000fe40000010e10 */
[----:B------:R-:W-:Y:S02]  /*22c0*/  IADD3 R19, PT, PT, R4, UR10, R19 ;  /* 0x0000000a04137c10 */ /* 0x000fe4000fffe013 */
[----:B------:R-:W-:-:S02]  /*22d0*/  LOP3.LUT R12, R22, R15, R8, 0x96, !PT ;  /* 0x0000000f160c7212 */ /* 0x000fc400078e9608 */
[--C-:B------:R-:W-:Y:S02]  /*22e0*/  LOP3.LUT R28, R16, R10, R19.reuse, 0xe8, !PT ;  /* 0x0000000a101c7212 */ /* 0x100fe400078ee813 */
[----:B------:R-:W-:Y:S02]  /*22f0*/  LOP3.LUT R12, R12, R25, RZ, 0x3c, !PT ;  /* 0x000000190c0c7212 */ /* 0x000fe400078e3cff */
[----:B------:R-:W-:Y:S01]  /*2300*/  LEA.HI R21, R19, R20, R19, 0x5 ;  /* 0x0000001413157211 */ /* 0x000fe200078f2813 */
[----:B------:R-:W-:Y:S01]  /*2310*/  IMAD.IADD R23, R17, 0x1, R28 ;  /* 0x0000000111177824 */ /* 0x000fe200078e021c */
[----:B------:R-:W-:Y:S01]  /*2320*/  SHF.L.W.U32.HI R20, R12, 0x1, R12 ;  /* 0x000000010c147819 */ /* 0x000fe20000010e0c */
[----:B------:R-:W-:Y:S01]  /*2330*/  IMAD.U32 R28, RZ, RZ, UR4 ;  /* 0x00000004ff1c7e24 */ /* 0x000fe2000f8e00ff */
[----:B------:R-:W-:Y:S02]  /*2340*/  IADD3 R12, PT, PT, R8, UR10, R21 ;  /* 0x0000000a080c7c10 */ /* 0x000fe4000fffe015 */
[----:B------:R-:W-:-:S02]  /*2350*/  SHF.L.W.U32.HI R17, R19, 0x1e, R19 ;  /* 0x0000001e13117819 */ /* 0x000fc40000010e13 */
[--C-:B------:R-:W-:Y:S02]  /*2360*/  LEA.HI R19, R12, R23, R12.reuse, 0x5 ;  /* 0x000000170c137211 */ /* 0x100fe400078f280c */
[----:B------:R-:W-:Y:S02]  /*2370*/  LOP3.LUT R21, R17, R16, R12, 0xe8, !PT ;  /* 0x0000001011157212 */ /* 0x000fe400078ee80c */
[----:B------:R-:W-:Y:S02]  /*2380*/  R2UR UR5, R20 ;  /* 0x00000000140572ca */ /* 0x000fe400000e0000 */
[----:B------:R-:W-:Y:S02]  /*2390*/  LOP3.LUT R20, R14, R13, R4, 0x96, !PT ;  /* 0x0000000d0e147212 */ /* 0x000fe400078e9604 */
[----:B------:R-:W-:Y:S01]  /*23a0*/  IADD3 R19, PT, PT, R28, UR10, R19 ;  /* 0x0000000a1c137c10 */ /* 0x000fe2000fffe013 */
[----:B------:R-:W-:Y:S01]  /*23b0*/  IMAD.IADD R28, R10, 0x1, R21 ;  /* 0x000000010a1c7824 */ /* 0x000fe200078e0215 */
[----:B------:R-:W-:-:S02]  /*23c0*/  SHF.L.W.U32.HI R12, R12, 0x1e, R12 ;  /* 0x0000001e0c0c7819 */ /* 0x000fc40000010e0c */
[----:B------:R-:W-:Y:S02]  /*23d0*/  LOP3.LUT R20, R20, R27, RZ, 0x3c, !PT ;  /* 0x0000001b14147212 */ /* 0x000fe400078e3cff */
[--C-:B------:R-:W-:Y:S02]  /*23e0*/  LOP3.LUT R25, R12, R17, R19.reuse, 0xe8, !PT ;  /* 0x000000110c197212 */ /* 0x100fe400078ee813 */
[----:B------:R-:W-:Y:S02]  /*23f0*/  SHF.L.W.U32.HI R10, R20, 0x1, R20 ;  /* 0x00000001140a7819 */ /* 0x000fe40000010e14 */
[----:B------:R-:W-:Y:S01]  /*2400*/  LEA.HI R21, R19, R28, R19, 0x5 ;  /* 0x0000001c13157211 */ /* 0x000fe200078f2813 */
[----:B------:R-:W-:Y:S01]  /*2410*/  IMAD.IADD R20, R16, 0x1, R25 ;  /* 0x0000000110147824 */ /* 0x000fe200078e0219 */
[----:B------:R-:W-:Y:S02]  /*2420*/  LOP3.LUT R23, R18, UR4, R7, 0x96, !PT ;  /* 0x0000000412177c12 */ /* 0x000fe4000f8e9607 */
[----:B------:R-:W-:-:S02]  /*2430*/  IADD3 R21, PT, PT, R10, UR10, R21 ;  /* 0x0000000a0a157c10 */ /* 0x000fc4000fffe015 */
[----:B------:R-:W-:Y:S01]  /*2440*/  SHF.L.W.U32.HI R16, R19, 0x1e, R19 ;  /* 0x0000001e13107819 */ /* 0x000fe20000010e13 */
[----:B------:R-:W-:Y:S01]  /*2450*/  IMAD.U32 R19, RZ, RZ, UR5 ;  /* 0x00000005ff137e24 */ /* 0x000fe2000f8e00ff */
[----:B------:R-:W-:Y:S02]  /*2460*/  LOP3.LUT R23, R23, R14, RZ, 0x3c, !PT ;  /* 0x0000000e17177212 */ /* 0x000fe400078e3cff */
[--C-:B------:R-:W-:Y:S02]  /*2470*/  LEA.HI R14, R21, R20, R21.reuse, 0x5 ;  /* 0x00000014150e7211 */ /* 0x100fe400078f2815 */
[--C-:B------:R-:W-:Y:S02]  /*2480*/  LOP3.LUT R20, R16, R12, R21.reuse, 0xe8, !PT ;  /* 0x0000000c10147212 */ /* 0x100fe400078ee815 */
[----:B------:R-:W-:Y:S02]  /*2490*/  IADD3 R14, PT, PT, R19, UR10, R14 ;  /* 0x0000000a130e7c10 */ /* 0x000fe4000fffe00e */
[----:B------:R-:W-:Y:S01]  /*24a0*/  SHF.L.W.U32.HI R21, R21, 0x1e, R21 ;  /* 0x0000001e15157819 */ /* 0x000fe20000010e15 */
[----:B------:R-:W-:Y:S01]  /*24b0*/  IMAD.IADD R19, R17, 0x1, R20 ;  /* 0x0000000111137824 */ /* 0x000fe200078e0214 */
[----:B------:R-:W-:-:S02]  /*24c0*/  SHF.L.W.U32.HI R17, R23, 0x1, R23 ;  /* 0x0000000117117819 */ /* 0x000fc40000010e17 */
[--C-:B------:R-:W-:Y:S02]  /*24d0*/  LOP3.LUT R25, R21, R16, R14.reuse, 0xe8, !PT ;  /* 0x0000001015197212 */ /* 0x100fe400078ee80e */
[----:B------:R-:W-:Y:S02]  /*24e0*/  LEA.HI R20, R14, R19, R14, 0x5 ;  /* 0x000000130e147211 */ /* 0x000fe400078f280e */
[----:B------:R-:W-:Y:S01]  /*24f0*/  LOP3.LUT R19, R24, R11, R10, 0x96, !PT ;  /* 0x0000000b18137212 */ /* 0x000fe200078e960a */
[----:B------:R-:W-:Y:S01]  /*2500*/  IMAD.IADD R12, R12, 0x1, R25 ;  /* 0x000000010c0c7824 */ /* 0x000fe200078e0219 */
[----:B------:R-:W-:Y:S02]  /*2510*/  SHF.L.W.U32.HI R14, R14, 0x1e, R14 ;  /* 0x0000001e0e0e7819 */ /* 0x000fe40000010e0e */
[----:B------:R-:W-:Y:S02]  /*2520*/  IADD3 R23, PT, PT, R17, UR10, R20 ;  /* 0x0000000a11177c10 */ /* 0x000fe4000fffe014 */
[----:B------:R-:W-:-:S02]  /*2530*/  LOP3.LUT R25, R26, UR5, R2, 0x96, !PT ;  /* 0x000000051a197c12 */ /* 0x000fc4000f8e9602 */
[----:B------:R-:W-:Y:S02]  /*2540*/  LOP3.LUT R19, R19, R22, RZ, 0x3c, !PT ;  /* 0x0000001613137212 */ /* 0x000fe400078e3cff */
[----:B------:R-:W-:Y:S02]  /*2550*/  LOP3.LUT R27, R14, R21, R23, 0xe8, !PT ;  /* 0x000000150e1b7212 */ /* 0x000fe400078ee817 */
[----:B------:R-:W-:Y:S02]  /*2560*/  LOP3.LUT R25, R25, R18, RZ, 0x3c, !PT ;  /* 0x0000001219197212 */ /* 0x000fe400078e3cff */
[----:B------:R-:W-:Y:S01]  /*2570*/  SHF.L.W.U32.HI R19, R19, 0x1, R19 ;  /* 0x0000000113137819 */ /* 0x000fe20000010e13 */
[----:B------:R-:W-:Y:S01]  /*2580*/  IMAD.IADD R16, R16, 0x1, R27 ;  /* 0x0000000110107824 */ /* 0x000fe200078e021b */
[----:B------:R-:W-:Y:S02]  /*2590*/  LEA.HI R18, R23, R12, R23, 0x5 ;  /* 0x0000000c17127211 */ /* 0x000fe400078f2817 */
[----:B------:R-:W-:-:S02]  /*25a0*/  SHF.L.W.U32.HI R12, R25, 0x1, R25 ;  /* 0x00000001190c7819 */ /* 0x000fc40000010e19 */
[----:B------:R-:W-:Y:S02]  /*25b0*/  SHF.L.W.U32.HI R23, R23, 0x1e, R23 ;  /* 0x0000001e17177819 */ /* 0x000fe40000010e17 */
[----:B------:R-:W-:Y:S02]  /*25c0*/  IADD3 R25, PT, PT, R19, UR10, R18 ;  /* 0x0000000a13197c10 */ /* 0x000fe4000fffe012 */
[----:B------:R-:W-:Y:S02]  /*25d0*/  LOP3.LUT R27, R9, R4, R17, 0x96, !PT ;  /* 0x00000004091b7212 */ /* 0x000fe400078e9611 */
[--C-:B------:R-:W-:Y:S02]  /*25e0*/  LOP3.LUT R20, R23, R14, R25.reuse, 0xe8, !PT ;  /* 0x0000000e17147212 */ /* 0x100fe400078ee819 */
[----:B------:R-:W-:Y:S02]  /*25f0*/  LOP3.LUT R24, R27, R24, RZ, 0x3c, !PT ;  /* 0x000000181b187212 */ /* 0x000fe400078e3cff */
[----:B------:R-:W-:Y:S01]  /*2600*/  LOP3.LUT R18, R15, UR4, R12, 0x96, !PT ;  /* 0x000000040f127c12 */ /* 0x000fe2000f8e960c */
[----:B------:R-:W-:Y:S01]  /*2610*/  IMAD.IADD R20, R21, 0x1, R20 ;  /* 0x0000000115147824 */ /* 0x000fe200078e0214 */
[----:B------:R-:W-:-:S02]  /*2620*/  LEA.HI R27, R25, R16, R25, 0x5 ;  /* 0x00000010191b7211 */ /* 0x000fc400078f2819 */
[----:B------:R-:W-:Y:S02]  /*2630*/  LOP3.LUT R18, R18, R9, RZ, 0x3c, !PT ;  /* 0x0000000912127212 */ /* 0x000fe400078e3cff */
[----:B------:R-:W-:Y:S02]  /*2640*/  IADD3 R27, PT, PT, R12, UR10, R27 ;  /* 0x0000000a0c1b7c10 */ /* 0x000fe4000fffe01b */
[----:B------:R-:W-:Y:S02]  /*2650*/  SHF.L.W.U32.HI R16, R25, 0x1e, R25 ;  /* 0x0000001e19107819 */ /* 0x000fe40000010e19 */
[----:B------:R-:W-:Y:S02]  /*2660*/  SHF.L.W.U32.HI R18, R18, 0x1, R18 ;  /* 0x0000000112127819 */ /* 0x000fe40000010e12 */
[----:B------:R-:W-:Y:S02]  /*2670*/  SHF.L.W.U32.HI R9, R24, 0x1, R24 ;  /* 0x0000000118097819 */ /* 0x000fe40000010e18 */
[----:B------:R-:W-:-:S02]  /*2680*/  LEA.HI R20, R27, R20, R27, 0x5 ;  /* 0x000000141b147211 */ /* 0x000fc400078f281b */
[----:B------:R-:W-:Y:S02]  /*2690*/  LOP3.LUT R25, R16, R23, R27, 0xe8, !PT ;  /* 0x0000001710197212 */ /* 0x000fe400078ee81b */
[----:B------:R-:W-:Y:S02]  /*26a0*/  LOP3.LUT R29, R13, R8, R19, 0x96, !PT ;  /* 0x000000080d1d7212 */ /* 0x000fe400078e9613 */
[----:B------:R-:W-:Y:S02]  /*26b0*/  R2UR UR6, R18 ;  /* 0x00000000120672ca */ /* 0x000fe400000e0000 */
[----:B------:R-:W-:Y:S02]  /*26c0*/  SHF.L.W.U32.HI R18, R27, 0x1e, R27 ;  /* 0x0000001e1b127819 */ /* 0x000fe40000010e1b */
[----:B------:R-:W-:Y:S01]  /*26d0*/  IADD3 R21, PT, PT, R9, UR10, R20 ;  /* 0x0000000a09157c10 */ /* 0x000fe2000fffe014 */
[----:B------:R-:W-:Y:S01]  /*26e0*/  IMAD.IADD R20, R14, 0x1, R25 ;  /* 0x000000010e147824 */ /* 0x000fe200078e0219 */
[----:B------:R-:W-:-:S02]  /*26f0*/  LOP3.LUT R26, R29, R26, RZ, 0x3c, !PT ;  /* 0x0000001a1d1a7212 */ /* 0x000fc400078e3cff */
[--C-:B------:R-:W-:Y:S02]  /*2700*/  LOP3.LUT R24, R18, R16, R21.reuse, 0xe8, !PT ;  /* 0x0000001012187212 */ /* 0x100fe400078ee815 */
[----:B------:R-:W-:Y:S02]  /*2710*/  SHF.L.W.U32.HI R14, R26, 0x1, R26 ;  /* 0x000000011a0e7819 */ /* 0x000fe40000010e1a */
[----:B------:R-:W-:Y:S01]  /*2720*/  LEA.HI R25, R21, R20, R21, 0x5 ;  /* 0x0000001415197211 */ /* 0x000fe200078f2815 */
[----:B------:R-:W-:Y:S01]  /*2730*/  IMAD.IADD R23, R23, 0x1, R24 ;  /* 0x0000000117177824 */ /* 0x000fe200078e0218 */
[----:B------:R-:W-:Y:S02]  /*2740*/  LOP3.LUT R22, R7, R10, R9, 0x96, !PT ;  /* 0x0000000a07167212 */ /* 0x000fe400078e9609 */
[----:B------:R-:W-:Y:S01]  /*2750*/  IADD3 R20, PT, PT, R14, UR10, R25 ;  /* 0x0000000a0e147c10 */ /* 0x000fe2000fffe019 */
[----:B------:R-:W-:Y:S01]  /*2760*/  IMAD.U32 R25, RZ, RZ, UR6 ;  /* 0x00000006ff197e24 */ /* 0x000fe2000f8e00ff */
[----:B------:R-:W-:-:S02]  /*2770*/  SHF.L.W.U32.HI R21, R21, 0x1e, R21 ;  /* 0x0000001e15157819 */ /* 0x000fc40000010e15 */
[----:B------:R-:W-:Y:S02]  /*2780*/  LOP3.LUT R13, R22, R13, RZ, 0x3c, !PT ;  /* 0x0000000d160d7212 */ /* 0x000fe400078e3cff */
[--C-:B------:R-:W-:Y:S02]  /*2790*/  LEA.HI R22, R20, R23, R20.reuse, 0x5 ;  /* 0x0000001714167211 */ /* 0x100fe400078f2814 */
[----:B------:R-:W-:Y:S02]  /*27a0*/  LOP3.LUT R23, R21, R18, R20, 0xe8, !PT ;  /* 0x0000001215177212 */ /* 0x000fe400078ee814 */
[----:B------:R-:W-:Y:S02]  /*27b0*/  LOP3.LUT R24, R11, UR5, R14, 0x96, !PT ;  /* 0x000000050b187c12 */ /* 0x000fe4000f8e960e */
[----:B------:R-:W-:Y:S01]  /*27c0*/  IADD3 R22, PT, PT, R25, UR10, R22 ;  /* 0x0000000a19167c10 */ /* 0x000fe2000fffe016 */
[----:B------:R-:W-:Y:S01]  /*27d0*/  IMAD.IADD R23, R16, 0x1, R23 ;  /* 0x0000000110177824 */ /* 0x000fe200078e0217 */
[----:B------:R-:W-:-:S02]  /*27e0*/  SHF.L.W.U32.HI R20, R20, 0x1e, R20 ;  /* 0x0000001e14147819 */ /* 0x000fc40000010e14 */
[----:B------:R-:W-:Y:S02]  /*27f0*/  LOP3.LUT R24, R24, R15, RZ, 0x3c, !PT ;  /* 0x0000000f18187212 */ /* 0x000fe400078e3cff */
[----:B------:R-:W-:Y:S02]  /*2800*/  SHF.L.W.U32.HI R16, R13, 0x1, R13 ;  /* 0x000000010d107819 */ /* 0x000fe40000010e0d */
[--C-:B------:R-:W-:Y:S02]  /*2810*/  LEA.HI R23, R22, R23, R22.reuse, 0x5 ;  /* 0x0000001716177211 */ /* 0x100fe400078f2816 */
[--C-:B------:R-:W-:Y:S02]  /*2820*/  LOP3.LUT R25, R20, R21, R22.reuse, 0xe8, !PT ;  /* 0x0000001514197212 */ /* 0x100fe400078ee816 */
[----:B------:R-:W-:Y:S02]  /*2830*/  SHF.L.W.U32.HI R15, R22, 0x1e, R22 ;  /* 0x0000001e160f7819 */ /* 0x000fe40000010e16 */
[----:B------:R-:W-:Y:S01]  /*2840*/  SHF.L.W.U32.HI R13, R24, 0x1, R24 ;  /* 0x00000001180d7819 */ /* 0x000fe20000010e18 */
[----:B------:R-:W-:Y:S01]  /*2850*/  IMAD.IADD R25, R18, 0x1, R25 ;  /* 0x0000000112197824 */ /* 0x000fe200078e0219 */
[----:B------:R-:W-:-:S02]  /*2860*/  IADD3 R22, PT, PT, R16, UR10, R23 ;  /* 0x0000000a10167c10 */ /* 0x000fc4000fffe017 */
[----:B------:R-:W-:Y:S02]  /*2870*/  LOP3.LUT R24, R2, UR6, R17, 0x96, !PT ;  /* 0x0000000602187c12 */ /* 0x000fe4000f8e9611 */
[----:B------:R-:W-:Y:S02]  /*2880*/  LOP3.LUT R18, R15, R20, R22, 0xe8, !PT ;  /* 0x000000140f127212 */ /* 0x000fe400078ee816 */
[----:B------:R-:W-:Y:S02]  /*2890*/  LOP3.LUT R23, R8, R12, R13, 0x96, !PT ;  /* 0x0000000c08177212 */ /* 0x000fe400078e960d */
[----:B------:R-:W-:Y:S01]  /*28a0*/  LOP3.LUT R7, R24, R7, RZ, 0x3c, !PT ;  /* 0x0000000718077212 */ /* 0x000fe200078e3cff */
[----:B------:R-:W-:Y:S01]  /*28b0*/  IMAD.IADD R26, R21, 0x1, R18 ;  /* 0x00000001151a7824 */ /* 0x000fe200078e0212 */
[----:B------:R-:W-:Y:S02]  /*28c0*/  LEA.HI R24, R22, R25, R22, 0x5 ;  /* 0x0000001916187211 */ /* 0x000fe400078f2816 */
[----:B------:R-:W-:-:S02]  /*28d0*/  LOP3.LUT R23, R23, R2, RZ, 0x3c, !PT ;  /* 0x0000000217177212 */ /* 0x000fc400078e3cff */
[----:B------:R-:W-:Y:S02]  /*28e0*/  SHF.L.W.U32.HI R18, R22, 0x1e, R22 ;  /* 0x0000001e16127819 */ /* 0x000fe40000010e16 */
[----:B------:R-:W-:Y:S02]  /*28f0*/  IADD3 R21, PT, PT, R13, UR10, R24 ;  /* 0x0000000a0d157c10 */ /* 0x000fe4000fffe018 */
[----:B------:R-:W-:Y:S02]  /*2900*/  SHF.L.W.U32.HI R24, R23, 0x1, R23 ;  /* 0x0000000117187819 */ /* 0x000fe40000010e17 */
[----:B------:R-:W-:Y:S02]  /*2910*/  LOP3.LUT R23, R18, R15, R21, 0xe8, !PT ;  /* 0x0000000f12177212 */ /* 0x000fe400078ee815 */
[----:B------:R-:W-:Y:S02]  /*2920*/  LOP3.LUT R22, R4, R19, R16, 0x96, !PT ;  /* 0x0000001304167212 */ /* 0x000fe400078e9610 */
[----:B------:R-:W-:Y:S01]  /*2930*/  SHF.L.W.U32.HI R2, R7, 0x1, R7 ;  /* 0x0000000107027819 */ /* 0x000fe20000010e07 */
[----:B------:R-:W-:Y:S01]  /*2940*/  IMAD.IADD R23, R20, 0x1, R23 ;  /* 0x0000000114177824 */ /* 0x000fe200078e0217 */
[----:B------:R-:W-:-:S02]  /*2950*/  LEA.HI R7, R21, R26, R21, 0x5 ;  /* 0x0000001a15077211 */ /* 0x000fc400078f2815 */
[----:B------:R-:W-:Y:S02]  /*2960*/  LOP3.LUT R22, R22, R11, RZ, 0x3c, !PT ;  /* 0x0000000b16167212 */ /* 0x000fe400078e3cff */
[----:B------:R-:W-:Y:S02]  /*2970*/  R2UR UR7, R24 ;  /* 0x00000000180772ca */ /* 0x000fe400000e0000 */
[----:B------:R-:W-:Y:S02]  /*2980*/  IADD3 R20, PT, PT, R2, UR10, R7 ;  /* 0x0000000a02147c10 */ /* 0x000fe4000fffe007 */
[----:B------:R-:W-:Y:S02]  /*2990*/  SHF.L.W.U32.HI R11, R21, 0x1e, R21 ;  /* 0x0000001e150b7819 */ /* 0x000fe40000010e15 */
[----:B------:R-:W-:Y:S02]  /*29a0*/  SHF.L.W.U32.HI R7, R22, 0x1, R22 ;  /* 0x0000000116077819 */ /* 0x000fe40000010e16 */
[----:B------:R-:W-:-:S02]  /*29b0*/  LEA.HI R22, R20, R23, R20, 0x5 ;  /* 0x0000001714167211 */ /* 0x000fc400078f2814 */
[C---:B------:R-:W-:Y:S02]  /*29c0*/  LOP3.LUT R24, R20.reuse, R11, R18, 0x96, !PT ;  /* 0x0000000b14187212 */ /* 0x040fe400078e9612 */
[----:B------:R-:W-:Y:S01]  /*29d0*/  SHF.L.W.U32.HI R20, R20, 0x1e, R20 ;  /* 0x0000001e14147819 */ /* 0x000fe20000010e14 */
[----:B------:R-:W-:Y:S01]  /*29e0*/  IMAD.U32 R25, RZ, RZ, UR7 ;  /* 0x00000007ff197e24 */ /* 0x000fe2000f8e00ff */
[----:B------:R-:W-:Y:S01]  /*29f0*/  IADD3 R21, PT, PT, R7, UR10, R22 ;  /* 0x0000000a07157c10 */ /* 0x000fe2000fffe016 */
[----:B------:R-:W-:Y:S01]  /*2a00*/  IMAD.IADD R24, R15, 0x1, R24 ;  /* 0x000000010f187824 */ /* 0x000fe200078e0218 */
[----:B------:R-:W-:Y:S01]  /*2a10*/  LOP3.LUT R15, R9, UR4, R2, 0x96, !PT ;  /* 0x00000004090f7c12 */ /* 0x000fe2000f8e9602 */
[----:B------:R-:W-:Y:S01]  /*2a20*/  ULOP3.LUT UR8, UR5, UR6, UR7, 0x96, !UPT ;  /* 0x0000000605087292 */ /* 0x000fe2000f8e9607 */
[C---:B------:R-:W-:Y:S02]  /*2a30*/  LOP3.LUT R23, R21.reuse, R20, R11, 0x96, !PT ;  /* 0x0000001415177212 */ /* 0x040fe400078e960b */
[----:B------:R-:W-:Y:S01]  /*2a40*/  LEA.HI R24, R21, R24, R21, 0x5 ;  /* 0x0000001815187211 */ /* 0x000fe200078f2815 */
[----:B------:R-:W-:Y:S01]  /*2a50*/  ULOP3.LUT UR8, UR8, UR4, URZ, 0x3c, !UPT ;  /* 0x0000000408087292 */ /* 0x000fe2000f8e3cff */
[----:B------:R-:W-:Y:S01]  /*2a60*/  LOP3.LUT R4, R15, R4, RZ, 0x3c, !PT ;  /* 0x000000040f047212 */ /* 0x000fe200078e3cff */
[----:B------:R-:W-:Y:S01]  /*2a70*/  IMAD.IADD R23, R18, 0x1, R23 ;  /* 0x0000000112177824 */ /* 0x000fe200078e0217 */
[----:B------:R-:W-:Y:S01]  /*2a80*/  IADD3 R24, PT, PT, R25, UR11, R24 ;  /* 0x0000000b19187c10 */ /* 0x000fe2000fffe018 */
[----:B------:R-:W-:Y:S01]  /*2a90*/  USHF.L.W.U32.HI UR8, UR8, 0x1, UR8 ;  /* 0x0000000108087899 */ /* 0x000fe20008010e08 */
[----:B------:R-:W-:-:S02]  /*2aa0*/  SHF.L.W.U32.HI R15, R21, 0x1e, R21 ;  /* 0x0000001e150f7819 */ /* 0x000fc40000010e15 */
[----:B------:R-:W-:Y:S02]  /*2ab0*/  SHF.L.W.U32.HI R4, R4, 0x1, R4 ;  /* 0x0000000104047819 */ /* 0x000fe40000010e04 */
[C---:B------:R-:W-:Y:S02]  /*2ac0*/  LEA.HI R23, R24.reuse, R23, R24, 0x5 ;  /* 0x0000001718177211 */ /* 0x040fe400078f2818 */
[----:B------:R-:W-:Y:S02]  /*2ad0*/  LOP3.LUT R22, R24, R15, R20, 0x96, !PT ;  /* 0x0000000f18167212 */ /* 0x000fe400078e9614 */
[----:B------:R-:W-:Y:S02]  /*2ae0*/  LOP3.LUT R21, R10, R14, R7, 0x96, !PT ;  /* 0x0000000e0a157212 */ /* 0x000fe400078e9607 */
[----:B------:R-:W-:Y:S01]  /*2af0*/  SHF.L.W.U32.HI R18, R24, 0x1e, R24 ;  /* 0x0000001e18127819 */ /* 0x000fe20000010e18 */
[----:B------:R-:W-:Y:S01]  /*2b00*/  IMAD.IADD R22, R11, 0x1, R22 ;  /* 0x000000010b167824 */ /* 0x000fe200078e0216 */
[----:B------:R-:W-:-:S02]  /*2b10*/  IADD3 R23, PT, PT, R4, UR11, R23 ;  /* 0x0000000b04177c10 */ /* 0x000fc4000fffe017 */
[----:B------:R-:W-:Y:S02]  /*2b20*/  LOP3.LUT R8, R21, R8, RZ, 0x3c, !PT ;  /* 0x0000000815087212 */ /* 0x000fe400078e3cff */
[C---:B------:R-:W-:Y:S02]  /*2b30*/  LOP3.LUT R21, R23.reuse, R18, R15, 0x96, !PT ;  /* 0x0000001217157212 */ /* 0x040fe400078e960f */
[----:B------:R-:W-:Y:S02]  /*2b40*/  SHF.L.W.U32.HI R8, R8, 0x1, R8 ;  /* 0x0000000108087819 */ /* 0x000fe40000010e08 */
[----:B------:R-:W-:Y:S01]  /*2b50*/  LEA.HI R11, R23, R22, R23, 0x5 ;  /* 0x00000016170b7211 */ /* 0x000fe200078f2817 */
[----:B------:R-:W-:-:S03]  /*2b60*/  IMAD.IADD R21, R20, 0x1, R21 ;  /* 0x0000000114157824 */ /* 0x000fc600078e0215 */
[----:B------:R-:W-:Y:S02]  /*2b70*/  IADD3 R20, PT, PT, R8, UR11, R11 ;  /* 0x0000000b08147c10 */ /* 0x000fe4000fffe00b */
[----:B------:R-:W-:Y:S02]  /*2b80*/  SHF.L.W.U32.HI R11, R23, 0x1e, R23 ;  /* 0x0000001e170b7819 */ /* 0x000fe40000010e17 */
[C---:B------:R-:W-:Y:S02]  /*2b90*/  LEA.HI R21, R20.reuse, R21, R20, 0x5 ;  /* 0x0000001514157211 */ /* 0x040fe400078f2814 */
[C---:B------:R-:W-:Y:S02]  /*2ba0*/  LOP3.LUT R22, R20.reuse, R11, R18, 0x96, !PT ;  /* 0x0000000b14167212 */ /* 0x040fe400078e9612 */
[----:B------:R-:W-:Y:S02]  /*2bb0*/  R2UR UR9, R21 ;  /* 0x00000000150972ca */ /* 0x000fe400000e0000 */
[----:B------:R-:W-:Y:S01]  /*2bc0*/  LOP3.LUT R21, R17, R16, R4, 0x96, !PT ;  /* 0x0000001011157212 */ /* 0x000fe200078e9604 */
[----:B------:R-:W-:Y:S01]  /*2bd0*/  IMAD.IADD R22, R15, 0x1, R22 ;  /* 0x000000010f167824 */ /* 0x000fe200078e0216 */
[----:B------:R-:W-:-:S02]  /*2be0*/  SHF.L.W.U32.HI R15, R20, 0x1e, R20 ;  /* 0x0000001e140f7819 */ /* 0x000fc40000010e14 */
[----:B------:R-:W-:Y:S02]  /*2bf0*/  LOP3.LUT R10, R21, R10, RZ, 0x3c, !PT ;  /* 0x0000000a150a7212 */ /* 0x000fe400078e3cff */
[----:B------:R-:W-:Y:S02]  /*2c00*/  LOP3.LUT R20, R19, R13, R8, 0x96, !PT ;  /* 0x0000000d13147212 */ /* 0x000fe400078e9608 */
[----:B------:R-:W-:Y:S02]  /*2c10*/  SHF.L.W.U32.HI R10, R10, 0x1, R10 ;  /* 0x000000010a0a7819 */ /* 0x000fe40000010e0a */
[----:B------:R-:W-:Y:S01]  /*2c20*/  R2UR UR4, R20 ;  /* 0x00000000140472ca */ /* 0x000fe200000e0000 */
[----:B------:R-:W-:-:S06]  /*2c30*/  UIADD3 UR9, UPT, UPT, UR8, UR11, UR9 ;  /* 0x0000000b08097290 */ /* 0x000fcc000fffe009 */
[----:B------:R-:W-:Y:S02]  /*2c40*/  IMAD.U32 R23, RZ, RZ, UR9 ;  /* 0x00000009ff177e24 */ /* 0x000fe4000f8e00ff */
[----:B------:R-:W-:-:S04]  /*2c50*/  IMAD.U32 R24, RZ, RZ, UR9 ;  /* 0x00000009ff187e24 */ /* 0x000fc8000f8e00ff */
[----:B------:R-:W-:Y:S01]  /*2c60*/  ULOP3.LUT UR4, UR4, UR5, URZ, 0x3c, !UPT ;  /* 0x0000000504047292 */ /* 0x000fe2000f8e3cff */
[----:B------:R-:W-:Y:S02]  /*2c70*/  LEA.HI R21, R24, R22, R23, 0x5 ;  /* 0x0000001618157211 */ /* 0x000fe400078f2817 */
[----:B------:R-:W-:Y:S01]  /*2c80*/  LOP3.LUT R23, R15, UR9, R11, 0x96, !PT ;  /* 0x000000090f177c12 */ /* 0x000fe2000f8e960b */
[----:B------:R-:W-:Y:S01]  /*2c90*/  USHF.L.W.U32.HI UR4, UR4, 0x1, UR4 ;  /* 0x0000000104047899 */ /* 0x000fe20008010e04 */
[----:B------:R-:W-:Y:S01]  /*2ca0*/  IADD3 R20, PT, PT, R10, UR11, R21 ;  /* 0x0000000b0a147c10 */ /* 0x000fe2000fffe015 */
[----:B------:R-:W-:Y:S01]  /*2cb0*/  IMAD.U32 R21, RZ, RZ, UR9 ;  /* 0x00000009ff157e24 */ /* 0x000fe2000f8e00ff */
[----:B------:R-:W-:Y:S01]  /*2cc0*/  LOP3.LUT R24, R9, R7, R10, 0x96, !PT ;  /* 0x0000000709187212 */ /* 0x000fe200078e960a */
[----:B------:R-:W-:Y:S02]  /*2cd0*/  IMAD.IADD R23, R18, 0x1, R23 ;  /* 0x0000000112177824 */ /* 0x000fe400078e0217 */
[----:B------:R-:W-:Y:S01]  /*2ce0*/  IMAD.U32 R18, RZ, RZ, UR9 ;  /* 0x00000009ff127e24 */ /* 0x000fe2000f8e00ff */
[----:B------:R-:W-:-:S02]  /*2cf0*/  LOP3.LUT R19, R24, R19, RZ, 0x3c, !PT ;  /* 0x0000001318137212 */ /* 0x000fc400078e3cff */
[C---:B------:R-:W-:Y:S02]  /*2d00*/  LEA.HI R23, R20.reuse, R23, R20, 0x5 ;  /* 0x0000001714177211 */ /* 0x040fe400078f2814 */
[----:B------:R-:W-:Y:S02]  /*2d10*/  SHF.L.W.U32.HI R18, R21, 0x1e, R18 ;  /* 0x0000001e15127819 */ /* 0x000fe40000010e12 */
[----:B------:R-:W-:Y:S02]  /*2d20*/  R2UR UR10, R23 ;  /* 0x00000000170a72ca */ /* 0x000fe400000e0000 */
[C---:B------:R-:W-:Y:S02]  /*2d30*/  LOP3.LUT R22, R20.reuse, R18, R15, 0x96, !PT ;  /* 0x0000001214167212 */ /* 0x040fe400078e960f */
[----:B------:R-:W-:-:S03]  /*2d40*/  SHF.L.W.U32.HI R20, R20, 0x1e, R20 ;  /* 0x0000001e14147819 */ /* 0x000fc60000010e14 */
[----:B------:R-:W-:Y:S01]  /*2d50*/  IMAD.IADD R11, R11, 0x1, R22 ;  /* 0x000000010b0b7824 */ /* 0x000fe200078e0216 */
[----:B------:R-:W-:-:S04]  /*2d60*/  LOP3.LUT R22, R12, UR8, R2, 0x96, !PT ;  /* 0x000000080c167c12 */ /* 0x000fc8000f8e9602 */
[----:B------:R-:W-:Y:S01]  /*2d70*/  LOP3.LUT R22, R22, R17, RZ, 0x3c, !PT ;  /* 0x0000001116167212 */ /* 0x000fe200078e3cff */
[----:B------:R-:W-:-:S06]  /*2d80*/  UIADD3 UR10, UPT, UPT, UR4, UR11, UR10 ;  /* 0x0000000b040a7290 */ /* 0x000fcc000fffe00a */
[----:B------:R-:W-:Y:S02]  /*2d90*/  IMAD.U32 R26, RZ, RZ, UR10 ;  /* 0x0000000aff1a7e24 */ /* 0x000fe4000f8e00ff */
[----:B------:R-:W-:Y:S02]  /*2da0*/  IMAD.U32 R21, RZ, RZ, UR10 ;  /* 0x0000000aff157e24 */ /* 0x000fe4000f8e00ff */
[----:B------:R-:W-:-:S03]  /*2db0*/  IMAD.U32 R17, RZ, RZ, UR10 ;  /* 0x0000000aff117e24 */ /* 0x000fc6000f8e00ff */
[----:B------:R-:W-:Y:S01]  /*2dc0*/  LEA.HI R24, R21, R11, R26, 0x5 ;  /* 0x0000000b15187211 */ /* 0x000fe200078f281a */
[----:B------:R-:W-:Y:S01]  /*2dd0*/  IMAD.U32 R26, RZ, RZ, UR10 ;  /* 0x0000000aff1a7e24 */ /* 0x000fe2000f8e00ff */
[----:B------:R-:W-:Y:S01]  /*2de0*/  SHF.L.W.U32.HI R11, R22, 0x1, R22 ;  /* 0x00000001160b7819 */ /* 0x000fe20000010e16 */
[----:B------:R-:W-:Y:S01]  /*2df0*/  IMAD.U32 R21, RZ, RZ, UR4 ;  /* 0x00000004ff157e24 */ /* 0x000fe2000f8e00ff */
[----:B------:R-:W-:Y:S02]  /*2e00*/  LOP3.LUT R22, R20, UR10, R18, 0x96, !PT ;  /* 0x0000000a14167c12 */ /* 0x000fe4000f8e9612 */
[----:B------:R-:W-:Y:S02]  /*2e10*/  IADD3 R24, PT, PT, R11, UR11, R24 ;  /* 0x0000000b0b187c10 */ /* 0x000fe4000fffe018 */
[----:B------:R-:W-:Y:S01]  /*2e20*/  SHF.L.W.U32.HI R17, R26, 0x1e, R17 ;  /* 0x0000001e1a117819 */ /* 0x000fe20000010e11 */
[----:B------:R-:W-:Y:S01]  /*2e30*/  IMAD.IADD R23, R15, 0x1, R22 ;  /* 0x000000010f177824 */ /* 0x000fe200078e0216 */
[----:B------:R-:W-:-:S02]  /*2e40*/  SHF.L.W.U32.HI R15, R19, 0x1, R19 ;  /* 0x00000001130f7819 */ /* 0x000fc40000010e13 */
[----:B------:R-:W-:Y:S02]  /*2e50*/  LOP3.LUT R21, R14, UR7, R21, 0x96, !PT ;  /* 0x000000070e157c12 */ /* 0x000fe4000f8e9615 */
[C---:B------:R-:W-:Y:S02]  /*2e60*/  LEA.HI R26, R24.reuse, R23, R24, 0x5 ;  /* 0x00000017181a7211 */ /* 0x040fe400078f2818 */
[C---:B------:R-:W-:Y:S02]  /*2e70*/  LOP3.LUT R23, R24.reuse, R17, R20, 0x96, !PT ;  /* 0x0000001118177212 */ /* 0x040fe400078e9614 */
[----:B------:R-:W-:Y:S02]  /*2e80*/  SHF.L.W.U32.HI R22, R24, 0x1e, R24 ;  /* 0x0000001e18167819 */ /* 0x000fe40000010e18 */
[----:B------:R-:W-:Y:S01]  /*2e90*/  IADD3 R19, PT, PT, R15, UR11, R26 ;  /* 0x0000000b0f137c10 */ /* 0x000fe2000fffe01a */
[----:B------:R-:W-:Y:S01]  /*2ea0*/  IMAD.IADD R24, R18, 0x1, R23 ;  /* 0x0000000112187824 */ /* 0x000fe200078e0217 */
[----:B------:R-:W-:-:S02]  /*2eb0*/  LOP3.LUT R12, R21, R12, RZ, 0x3c, !PT ;  /* 0x0000000c150c7212 */ /* 0x000fc400078e3cff */
[C---:B------:R-:W-:Y:S02]  /*2ec0*/  LOP3.LUT R23, R19.reuse, R22, R17, 0x96, !PT ;  /* 0x0000001613177212 */ /* 0x040fe400078e9611 */
[----:B------:R-:W-:Y:S02]  /*2ed0*/  LOP3.LUT R18, R4, UR6, R11, 0x96, !PT ;  /* 0x0000000604127c12 */ /* 0x000fe4000f8e960b */
[----:B------:R-:W-:Y:S01]  /*2ee0*/  SHF.L.W.U32.HI R12, R12, 0x1, R12 ;  /* 0x000000010c0c7819 */ /* 0x000fe20000010e0c */
[----:B------:R-:W-:Y:S01]  /*2ef0*/  IMAD.IADD R23, R20, 0x1, R23 ;  /* 0x0000000114177824 */ /* 0x000fe200078e0217 */
[----:B------:R-:W-:Y:S02]  /*2f00*/  LEA.HI R21, R19, R24, R19, 0x5 ;  /* 0x0000001813157211 */ /* 0x000fe400078f2813 */
[----:B------:R-:W-:Y:S02]  /*2f10*/  LOP3.LUT R9, R18, R9, RZ, 0x3c, !PT ;  /* 0x0000000912097212 */ /* 0x000fe400078e3cff */
[----:B------:R-:W-:-:S02]  /*2f20*/  IADD3 R18, PT, PT, R12, UR11, R21 ;  /* 0x0000000b0c127c10 */ /* 0x000fc4000fffe015 */
[----:B------:R-:W-:Y:S02]  /*2f30*/  SHF.L.W.U32.HI R19, R19, 0x1e, R19 ;  /* 0x0000001e13137819 */ /* 0x000fe40000010e13 */
[----:B------:R-:W-:Y:S02]  /*2f40*/  LOP3.LUT R21, R16, R8, R15, 0x96, !PT ;  /* 0x0000000810157212 */ /* 0x000fe400078e960f */
[----:B------:R-:W-:Y:S02]  /*2f50*/  SHF.L.W.U32.HI R9, R9, 0x1, R9 ;  /* 0x0000000109097819 */ /* 0x000fe40000010e09 */
[C---:B------:R-:W-:Y:S02]  /*2f60*/  LEA.HI R20, R18.reuse, R23, R18, 0x5 ;  /* 0x0000001712147211 */ /* 0x040fe400078f2812 */
[----:B------:R-:W-:Y:S02]  /*2f70*/  LOP3.LUT R24, R18, R19, R22, 0x96, !PT ;  /* 0x0000001312187212 */ /* 0x000fe400078e9616 */
[----:B------:R-:W-:-:S02]  /*2f80*/  LOP3.LUT R14, R21, R14, RZ, 0x3c, !PT ;  /* 0x0000000e150e7212 */ /* 0x000fc400078e3cff */
[----:B------:R-:W-:Y:S01]  /*2f90*/  SHF.L.W.U32.HI R18, R18, 0x1e, R18 ;  /* 0x0000001e12127819 */ /* 0x000fe20000010e12 */
[----:B------:R-:W-:Y:S01]  /*2fa0*/  IMAD.IADD R24, R17, 0x1, R24 ;  /* 0x0000000111187824 */ /* 0x000fe200078e0218 */
[----:B------:R-:W-:Y:S02]  /*2fb0*/  IADD3 R21, PT, PT, R9, UR11, R20 ;  /* 0x0000000b09157c10 */ /* 0x000fe4000fffe014 */
[----:B------:R-:W-:Y:S02]  /*2fc0*/  LOP3.LUT R20, R13, UR8, R12, 0x96, !PT ;  /* 0x000000080d147c12 */ /* 0x000fe4000f8e960c */
[C---:B------:R-:W-:Y:S02]  /*2fd0*/  LOP3.LUT R23, R21.reuse, R18, R19, 0x96, !PT ;  /* 0x0000001215177212 */ /* 0x040fe400078e9613 */
[----:B------:R-:W-:Y:S02]  /*2fe0*/  SHF.L.W.U32.HI R14, R14, 0x1, R14 ;  /* 0x000000010e0e7819 */ /* 0x000fe40000010e0e */
[----:B------:R-:W-:Y:S01]  /*2ff0*/  LEA.HI R17, R21, R24, R21, 0x5 ;  /* 0x0000001815117211 */ /* 0x000fe200078f2815 */
[----:B------:R-:W-:Y:S01]  /*3000*/  IMAD.IADD R23, R22, 0x1, R23 ;  /* 0x0000000116177824 */ /* 0x000fe200078e0217 */
[----:B------:R-:W-:-:S02]  /*3010*/  R2UR UR5, R20 ;  /* 0x00000000140572ca */ /* 0x000fc400000e0000 */
[----:B------:R-:W-:Y:S02]  /*3020*/  IADD3 R20, PT, PT, R14, UR11, R17 ;  /* 0x0000000b0e147c10 */ /* 0x000fe4000fffe011 */
[----:B------:R-:W-:Y:S02]  /*3030*/  SHF.L.W.U32.HI R17, R21, 0x1e, R21 ;  /* 0x0000001e15117819 */ /* 0x000fe40000010e15 */
[C---:B------:R-:W-:Y:S02]  /*3040*/  LEA.HI R23, R20.reuse, R23, R20, 0x5 ;  /* 0x0000001714177211 */ /* 0x040fe400078f2814 */
[----:B------:R-:W-:Y:S02]  /*3050*/  LOP3.LUT R22, R20, R17, R18, 0x96, !PT ;  /* 0x0000001114167212 */ /* 0x000fe400078e9612 */
[----:B------:R-:W-:-:S03]  /*3060*/  R2UR UR9, R23 ;  /* 0x00000000170972ca */ /* 0x000fc600000e0000 */
[----:B------:R-:W-:Y:S01]  /*3070*/  ULOP3.LUT UR5, UR5, UR6, URZ, 0x3c, !UPT ;  /* 0x0000000605057292 */ /* 0x000fe2000f8e3cff */
[----:B------:R-:W-:Y:S01]  /*3080*/  IMAD.IADD R23, R19, 0x1, R22 ;  /* 0x0000000113177824 */ /* 0x000fe200078e0216 */
[----:B------:R-:W-:Y:S02]  /*3090*/  LOP3.LUT R19, R2, R10, R9, 0x96, !PT ;  /* 0x0000000a02137212 */ /* 0x000fe400078e9609 */
[----:B------:R-:W-:Y:S01]  /*30a0*/  USHF.L.W.U32.HI UR5, UR5, 0x1, UR5 ;  /* 0x0000000105057899 */ /* 0x000fe20008010e05 */
[----:B------:R-:W-:Y:S02]  /*30b0*/  LOP3.LUT R22, R7, UR4, R14, 0x96, !PT ;  /* 0x0000000407167c12 */ /* 0x000fe4000f8e960e */
[----:B------:R-:W-:Y:S02]  /*30c0*/  LOP3.LUT R19, R19, R16, RZ, 0x3c, !PT ;  /* 0x0000001013137212 */ /* 0x000fe400078e3cff */
[----:B------:R-:W-:Y:S01]  /*30d0*/  SHF.L.W.U32.HI R16, R20, 0x1e, R20 ;  /* 0x0000001e14107819 */ /* 0x000fe20000010e14 */
[----:B------:R-:W-:Y:S01]  /*30e0*/  UIADD3 UR9, UPT, UPT, UR5, UR11, UR9 ;  /* 0x0000000b05097290 */ /* 0x000fe2000fffe009 */
[----:B------:R-:W-:-:S02]  /*30f0*/  LOP3.LUT R21, R22, R13, RZ, 0x3c, !PT ;  /* 0x0000000d16157212 */ /* 0x000fc400078e3cff */
[----:B------:R-:W-:-:S03]  /*3100*/  SHF.L.W.U32.HI R19, R19, 0x1, R19 ;  /* 0x0000000113137819 */ /* 0x000fc60000010e13 */
[----:B------:R-:W-:Y:S02]  /*3110*/  IMAD.U32 R24, RZ, RZ, UR9 ;  /* 0x00000009ff187e24 */ /* 0x000fe4000f8e00ff */
[----:B------:R-:W-:Y:S02]  /*3120*/  IMAD.U32 R25, RZ, RZ, UR9 ;  /* 0x00000009ff197e24 */ /* 0x000fe4000f8e00ff */
[----:B------:R-:W-:Y:S02]  /*3130*/  IMAD.U32 R13, RZ, RZ, UR9 ;  /* 0x00000009ff0d7e24 */ /* 0x000fe4000f8e00ff */
[----:B------:R-:W-:Y:S01]  /*3140*/  IMAD.U32 R20, RZ, RZ, UR9 ;  /* 0x00000009ff147e24 */ /* 0x000fe2000f8e00ff */
[----:B------:R-:W-:Y:S01]  /*3150*/  LEA.HI R22, R25, R23, R24, 0x5 ;  /* 0x0000001719167211 */ /* 0x000fe200078f2818 */
[----:B------:R-:W-:Y:S01]  /*3160*/  IMAD.U32 R24, RZ, RZ, UR5 ;  /* 0x00000005ff187e24 */ /* 0x000fe2000f8e00ff */
[----:B------:R-:W-:Y:S02]  /*3170*/  LOP3.LUT R23, R16, UR9, R17, 0x96, !PT ;  /* 0x0000000910177c12 */ /* 0x000fe4000f8e9611 */
[----:B------:R-:W-:-:S02]  /*3180*/  SHF.L.W.U32.HI R13, R20, 0x1e, R13 ;  /* 0x0000001e140d7819 */ /* 0x000fc40000010e0d */
[----:B------:R-:W-:Y:S01]  /*3190*/  IADD3 R20, PT, PT, R19, UR11, R22 ;  /* 0x0000000b13147c10 */ /* 0x000fe2000fffe016 */
[----:B------:R-:W-:Y:S01]  /*31a0*/  IMAD.IADD R25, R18, 0x1, R23 ;  /* 0x0000000112197824 */ /* 0x000fe200078e0217 */
[----:B------:R-:W-:Y:S02]  /*31b0*/  LOP3.LUT R23, R11, UR7, R24, 0x96, !PT ;  /* 0x000000070b177c12 */ /* 0x000fe4000f8e9618 */
[C---:B------:R-:W-:Y:S02]  /*31c0*/  LOP3.LUT R22, R20.reuse, R13, R16, 0x96, !PT ;  /* 0x0000000d14167212 */ /* 0x040fe400078e9610 */
[----:B------:R-:W-:Y:S02]  /*31d0*/  SHF.L.W.U32.HI R11, R21, 0x1, R21 ;  /* 0x00000001150b7819 */ /* 0x000fe40000010e15 */
[----:B------:R-:W-:Y:S01]  /*31e0*/  LEA.HI R18, R20, R25, R20, 0x5 ;  /* 0x0000001914127211 */ /* 0x000fe200078f2814 */
[----:B------:R-:W-:Y:S01]  /*31f0*/  IMAD.IADD R22, R17, 0x1, R22 ;  /* 0x0000000111167824 */ /* 0x000fe200078e0216 */
[----:B------:R-:W-:-:S02]  /*3200*/  LOP3.LUT R2, R23, R2, RZ, 0x3c, !PT ;  /* 0x0000000217027212 */ /* 0x000fc400078e3cff */
[----:B------:R-:W-:Y:S02]  /*3210*/  IADD3 R17, PT, PT, R11, UR11, R18 ;  /* 0x0000000b0b117c10 */ /* 0x000fe4000fffe012 */
[----:B------:R-:W-:Y:S02]  /*3220*/  SHF.L.W.U32.HI R20, R20, 0x1e, R20 ;  /* 0x0000001e14147819 */ /* 0x000fe40000010e14 */
[----:B------:R-:W-:Y:S02]  /*3230*/  LOP3.LUT R18, R4, R15, R19, 0x96, !PT ;  /* 0x0000000f04127212 */ /* 0x000fe400078e9613 */
[----:B------:R-:W-:Y:S02]  /*3240*/  SHF.L.W.U32.HI R2, R2, 0x1, R2 ;  /* 0x0000000102027819 */ /* 0x000fe40000010e02 */
[C---:B------:R-:W-:Y:S02]  /*3250*/  LEA.HI R15, R17.reuse, R22, R17, 0x5 ;  /* 0x00000016110f7211 */ /* 0x040fe400078f2811 */
[----:B------:R-:W-:-:S02]  /*3260*/  LOP3.LUT R19, R17, R20, R13, 0x96, !PT ;  /* 0x0000001411137212 */ /* 0x000fc400078e960d */
[----:B------:R-:W-:Y:S02]  /*3270*/  LOP3.LUT R18, R18, R7, RZ, 0x3c, !PT ;  /* 0x0000000712127212 */ /* 0x000fe400078e3cff */
[----:B------:R-:W-:Y:S01]  /*3280*/  SHF.L.W.U32.HI R7, R17, 0x1e, R17 ;  /* 0x0000001e11077819 */ /* 0x000fe20000010e11 */
[----:B------:R-:W-:Y:S01]  /*3290*/  IMAD.IADD R16, R16, 0x1, R19 ;  /* 0x0000000110107824 */ /* 0x000fe200078e0213 */
[----:B------:R-:W-:Y:S02]  /*32a0*/  IADD3 R15, PT, PT, R2, UR11, R15 ;  /* 0x0000000b020f7c10 */ /* 0x000fe4000fffe00f */
[----:B------:R-:W-:Y:S02]  /*32b0*/  LOP3.LUT R17, R8, R12, R11, 0x96, !PT ;  /* 0x0000000c08117212 */ /* 0x000fe400078e960b */
[----:B------:R-:W-:Y:S02]  /*32c0*/  LOP3.LUT R12, R15, R7, R20, 0x96, !PT ;  /* 0x000000070f0c7212 */ /* 0x000fe400078e9614 */
[----:B------:R-:W-:-:S02]  /*32d0*/  SHF.L.W.U32.HI R11, R18, 0x1, R18 ;  /* 0x00000001120b7819 */ /* 0x000fc40000010e12 */
[--C-:B------:R-:W-:Y:S01]  /*32e0*/  LEA.HI R16, R15, R16, R15.reuse, 0x5 ;  /* 0x000000100f107211 */ /* 0x100fe200078f280f */
[----:B------:R-:W-:Y:S01]  /*32f0*/  IMAD.IADD R13, R13, 0x1, R12 ;  /* 0x000000010d0d7824 */ /* 0x000fe200078e020c */
[----:B------:R-:W-:Y:S02]  /*3300*/  R2UR UR6, R17 ;  /* 0x00000000110672ca */ /* 0x000fe400000e0000 */
[----:B------:R-:W-:Y:S02]  /*3310*/  IADD3 R16, PT, PT, R11, UR11, R16 ;  /* 0x0000000b0b107c10 */ /* 0x000fe4000fffe010 */
[----:B------:R-:W-:Y:S02]  /*3320*/  SHF.L.W.U32.HI R12, R15, 0x1e, R15 ;  /* 0x0000001e0f0c7819 */ /* 0x000fe40000010e0f */
[----:B------:R-:W-:Y:S02]  /*3330*/  LEA.HI R13, R16, R13, R16, 0x5 ;  /* 0x0000000d100d7211 */ /* 0x000fe400078f2810 */
[----:B------:R-:W-:-:S02]  /*3340*/  LOP3.LUT R9, R9, UR8, R2, 0x96, !PT ;  /* 0x0000000809097c12 */ /* 0x000fc4000f8e9602 */
[----:B------:R-:W-:Y:S02]  /*3350*/  R2UR UR9, R13 ;  /* 0x000000000d0972ca */ /* 0x000fe400000e0000 */
[----:B------:R-:W-:Y:S01]  /*3360*/  LOP3.LUT R13, R16, R12, R7, 0x96, !PT ;  /* 0x0000000c100d7212 */ /* 0x000fe200078e9607 */
[----:B------:R-:W-:Y:S01]  /*3370*/  ULOP3.LUT UR6, UR6, UR7, URZ, 0x3c, !UPT ;  /* 0x0000000706067292 */ /* 0x000fe2000f8e3cff */
[----:B------:R-:W-:Y:S02]  /*3380*/  LOP3.LUT R9, R9, R4, RZ, 0x3c, !PT ;  /* 0x0000000409097212 */ /* 0x000fe400078e3cff */
[----:B------:R-:W-:Y:S01]  /*3390*/  LOP3.LUT R11, R10, R14, R11, 0x96, !PT ;  /* 0x0000000e0a0b7212 */ /* 0x000fe200078e960b */
[----:B------:R-:W-:Y:S01]  /*33a0*/  USHF.L.W.U32.HI UR6, UR6, 0x1, UR6 ;  /* 0x0000000106067899 */ /* 0x000fe20008010e06 */
[----:B------:R-:W-:Y:S01]  /*33b0*/  IMAD.IADD R20, R20, 0x1, R13 ;  /* 0x0000000114147824 */ /* 0x000fe200078e020d */
[----:B------:R-:W-:Y:S02]  /*33c0*/  SHF.L.W.U32.HI R13, R16, 0x1e, R16 ;  /* 0x0000001e100d7819 */ /* 0x000fe40000010e10 */
[----:B------:R-:W-:Y:S01]  /*33d0*/  LOP3.LUT R11, R11, R8, RZ, 0x3c, !PT ;  /* 0x000000080b0b7212 */ /* 0x000fe200078e3cff */
[----:B------:R-:W-:-:S02]  /*33e0*/  ULOP3.LUT UR4, UR4, UR5, UR6, 0x96, !UPT ;  /* 0x0000000504047292 */ /* 0x000fc4000f8e9606 */
[----:B------:R-:W-:Y:S01]  /*33f0*/  UIADD3 UR9, UPT, UPT, UR6, UR11, UR9 ;  /* 0x0000000b06097290 */ /* 0x000fe2000fffe009 */
[----:B------:R-:W-:Y:S01]  /*3400*/  R2UR UR7, R11 ;  /* 0x000000000b0772ca */ /* 0x000fe200000e0000 */
[----:B------:R-:W-:-:S04]  /*3410*/  ULOP3.LUT UR4, UR4, UR8, URZ, 0x3c, !UPT ;  /* 0x0000000804047292 */ /* 0x000fc8000f8e3cff */
[----:B------:R-:W-:Y:S01]  /*3420*/  IMAD.U32 R15, RZ, RZ, UR9 ;  /* 0x00000009ff0f7e24 */ /* 0x000fe2000f8e00ff */
[----:B------:R-:W-:Y:S01]  /*3430*/  LOP3.LUT R16, R13, UR9, R12, 0x96, !PT ;  /* 0x000000090d107c12 */ /* 0x000fe2000f8e960c */
[----:B------:R-:W-:Y:S02]  /*3440*/  IMAD.U32 R17, RZ, RZ, UR9 ;  /* 0x00000009ff117e24 */ /* 0x000fe4000f8e00ff */
[----:B------:R-:W-:Y:S02]  /*3450*/  IMAD.U32 R4, RZ, RZ, UR9 ;  /* 0x00000009ff047e24 */ /* 0x000fe4000f8e00ff */
[----:B------:R-:W-:Y:S01]  /*3460*/  IMAD.IADD R7, R7, 0x1, R16 ;  /* 0x0000000107077824 */ /* 0x000fe200078e0210 */
[----:B------:R-:W-:Y:S01]  /*3470*/  LEA.HI R20, R17, R20, R15, 0x5 ;  /* 0x0000001411147211 */ /* 0x000fe200078f280f */
[----:B------:R-:W-:-:S04]  /*3480*/  IMAD.U32 R15, RZ, RZ, UR9 ;  /* 0x00000009ff0f7e24 */ /* 0x000fc8000f8e00ff */
[----:B------:R-:W-:Y:S01]  /*3490*/  VIADD R2, R20, UR11 ;  /* 0x0000000b14027c36 */ /* 0x000fe20008000000 */
[----:B------:R-:W-:-:S04]  /*34a0*/  SHF.L.W.U32.HI R4, R15, 0x1e, R4 ;  /* 0x0000001e0f047819 */ /* 0x000fc80000010e04 */
[----:B------:R-:W-:-:S04]  /*34b0*/  LEA.HI R2, R9, R2, R9, 0x1 ;  /* 0x0000000209027211 */ /* 0x000fc800078f0809 */
[C-C-:B------:R-:W-:Y:S02]  /*34c0*/  LEA.HI R7, R2.reuse, R7, R2.reuse, 0x5 ;  /* 0x0000000702077211 */ /* 0x140fe400078f2802 */
[C---:B------:R-:W-:Y:S01]  /*34d0*/  LOP3.LUT R9, R2.reuse, R4, R13, 0x96, !PT ;  /* 0x0000000402097212 */ /* 0x040fe200078e960d */
[----:B------:R-:W-:Y:S01]  /*34e0*/  VIADD R13, R13, 0xc3d2e1f0 ;  /* 0xc3d2e1f00d0d7836 */ /* 0x000fe20000000000 */
[----:B------:R-:W-:Y:S01]  /*34f0*/  LEA.HI R3, R2, 0x98badcfe, R2, 0x1e ;  /* 0x98badcfe02037811 */ /* 0x000fe200078ff002 */
[----:B------:R-:W-:Y:S02]  /*3500*/  VIADD R7, R7, UR11 ;  /* 0x0000000b07077c36 */ /* 0x000fe40008000000 */
[----:B------:R-:W-:Y:S01]  /*3510*/  IMAD.IADD R12, R12, 0x1, R9 ;  /* 0x000000010c0c7824 */ /* 0x000fe200078e0209 */
[----:B------:R-:W-:Y:S01]  /*3520*/  SHF.R.U32.HI R11, RZ, 0x18, R13 ;  /* 0x00000018ff0b7819 */ /* 0x000fe2000001160d */
[----:B------:R-:W0:Y:S01]  /*3530*/  LDC.64 R8, c[0x0][0x390] ;  /* 0x0000e400ff087b82 */ /* 0x000e220000000a00 */
[----:B------:R-:W-:Y:S01]  /*3540*/  R2UR UR9, R7 ;  /* 0x00000000070972ca */ /* 0x000fe200000e0000 */
[----:B------:R-:W-:Y:S01]  /*3550*/  VIADD R7, R4, 0x10325476 ;  /* 0x1032547604077836 */ /* 0x000fe20000000000 */
[----:B------:R-:W-:-:S02]  /*3560*/  R2UR UR10, R12 ;  /* 0x000000000c0a72ca */ /* 0x000fc400000e0000 */
[----:B------:R-:W-:Y:S02]  /*3570*/  SHF.R.U32.HI R19, RZ, 0x10, R13 ;  /* 0x00000010ff137819 */ /* 0x000fe4000001160d */
[--C-:B------:R-:W-:Y:S02]  /*3580*/  SHF.R.U32.HI R15, RZ, 0x10, R7.reuse ;  /* 0x00000010ff0f7819 */ /* 0x100fe40000011607 */
[----:B------:R-:W-:Y:S02]  /*3590*/  SHF.R.U32.HI R5, RZ, 0x18, R7 ;  /* 0x00000018ff057819 */ /* 0x000fe40000011607 */
[----:B------:R-:W-:Y:S02]  /*35a0*/  SHF.R.U32.HI R21, RZ, 0x8, R13 ;  /* 0x00000008ff157819 */ /* 0x000fe4000001160d */
[----:B------:R-:W-:Y:S01]  /*35b0*/  SHF.R.U32.HI R17, RZ, 0x8, R7 ;  /* 0x00000008ff117819 */ /* 0x000fe20000011607 */
[----:B------:R-:W-:-:S04]  /*35c0*/  ULEA.HI UR9, UR7, UR9, UR7, 0x1 ;  /* 0x0000000907097291 */ /* 0x000fc8000f8f0807 */
[----:B------:R-:W-:Y:S02]  /*35d0*/  ULEA.HI UR10, UR9, UR10, UR9, 0x5 ;  /* 0x0000000a090a7291 */ /* 0x000fe4000f8f2809 */
[----:B------:R-:W-:Y:S02]  /*35e0*/  UIADD3 UR9, UPT, UPT, UR9, -0x10325477, URZ ;  /* 0xefcdab8909097890 */ /* 0x000fe4000fffe0ff */
[----:B------:R-:W-:Y:S01]  /*35f0*/  UIADD3 UR10, UPT, UPT, UR10, UR11, URZ ;  /* 0x0000000b0a0a7290 */ /* 0x000fe2000fffe0ff */
[----:B0-----:R0:W-:Y:S03]  /*3600*/  STG.E.U8 desc[UR12][R8.64+0x13], R13 ;  /* 0x0000130d08007986 */ /* 0x0011e6000c10110c */
[----:B------:R-:W-:Y:S01]  /*3610*/  ULEA.HI UR10, UR4, UR10, UR4, 0x1 ;  /* 0x0000000a040a7291 */ /* 0x000fe2000f8f0804 */
[----:B------:R-:W-:Y:S01]  /*3620*/  IMAD.U32 R0, RZ, RZ, UR9 ;  /* 0x00000009ff007e24 */ /* 0x000fe2000f8e00ff */
[----:B------:R1:W-:Y:S02]  /*3630*/  STG.E.U8 desc[UR12][R8.64+0x10], R11 ;  /* 0x0000100b08007986 */ /* 0x0003e4000c10110c */
[----:B------:R-:W-:-:S02]  /*3640*/  UIADD3 UR10, UPT, UPT, UR10, 0x67452301, URZ ;  /* 0x674523010a0a7890 */ /* 0x000fc4000fffe0ff */
[----:B------:R2:W-:Y:S02]  /*3650*/  STG.E.U8 desc[UR12][R8.64+0xf], R7 ;  /* 0x00000f0708007986 */ /* 0x0005e4000c10110c */
[----:B------:R-:W-:Y:S02]  /*3660*/  USHF.R.U32.HI UR4, URZ, 0x18, UR10 ;  /* 0x00000018ff047899 */ /* 0x000fe4000801160a */
[----:B------:R3:W-:Y:S01]  /*3670*/  STG.E.U8 desc[UR12][R8.64+0xd], R15 ;  /* 0x00000d0f08007986 */ /* 0x0007e2000c10110c */
[--C-:B0-----:R-:W-:Y:S01]  /*3680*/  SHF.R.U32.HI R13, RZ, 0x10, R3.reuse ;  /* 0x00000010ff0d7819 */ /* 0x101fe20000011603 */
[----:B------:R-:W-:Y:S02]  /*3690*/  USHF.R.U32.HI UR5, URZ, 0x10, UR10 ;  /* 0x00000010ff057899 */ /* 0x000fe4000801160a */
[----:B------:R0:W-:Y:S01]  /*36a0*/  STG.E.U8 desc[UR12][R8.64+0xc], R5 ;  /* 0x00000c0508007986 */ /* 0x0001e2000c10110c */
[--C-:B-1----:R-:W-:Y:S01]  /*36b0*/  SHF.R.U32.HI R11, RZ, 0x18, R3.reuse ;  /* 0x00000018ff0b7819 */ /* 0x102fe20000011603 */
[----:B------:R-:W-:Y:S01]  /*36c0*/  USHF.R.U32.HI UR6, URZ, 0x8, UR10 ;  /* 0x00000008ff067899 */ /* 0x000fe2000801160a */
[----:B--2---:R-:W-:Y:S01]  /*36d0*/  SHF.R.U32.HI R7, RZ, 0x8, R3 ;  /* 0x00000008ff077819 */ /* 0x004fe20000011603 */
[----:B------:R1:W-:Y:S01]  /*36e0*/  STG.E.U8 desc[UR12][R8.64+0xe], R17 ;  /* 0x00000e1108007986 */ /* 0x0003e2000c10110c */
[----:B---3--:R-:W-:-:S03]  /*36f0*/  IMAD.U32 R15, RZ, RZ, UR9 ;  /* 0x00000009ff0f7e24 */ /* 0x008fc6000f8e00ff */
[----:B------:R2:W-:Y:S01]  /*3700*/  STG.E.U8 desc[UR12][R8.64+0xb], R3 ;  /* 0x00000b0308007986 */ /* 0x0005e2000c10110c */
[----:B0-----:R-:W-:-:S03]  /*3710*/  IMAD.U32 R5, RZ, RZ, UR9 ;  /* 0x00000009ff057e24 */ /* 0x001fc6000f8e00ff */
[----:B------:R0:W-:Y:S04]  /*3720*/  STG.E.U8 desc[UR12][R8.64+0x8], R11 ;  /* 0x0000080b08007986 */ /* 0x0001e8000c10110c */
[----:B------:R3:W-:Y:S01]  /*3730*/  STG.E.U8 desc[UR12][R8.64+0x9], R13 ;  /* 0x0000090d08007986 */ /* 0x0007e2000c10110c */
[----:B------:R-:W-:Y:S01]  /*3740*/  SHF.R.U32.HI R5, RZ, 0x10, R5 ;  /* 0x00000010ff057819 */ /* 0x000fe20000011605 */
[----:B-1----:R-:W-:Y:S02]  /*3750*/  IMAD.U32 R17, RZ, RZ, UR10 ;  /* 0x0000000aff117e24 */ /* 0x002fe4000f8e00ff */
[----:B------:R1:W-:Y:S01]  /*3760*/  STG.E.U8 desc[UR12][R8.64+0xa], R7 ;  /* 0x00000a0708007986 */ /* 0x0003e2000c10110c */
[----:B--2---:R-:W-:-:S03]  /*3770*/  SHF.R.U32.HI R3, RZ, 0x18, R0 ;  /* 0x00000018ff037819 */ /* 0x004fc60000011600 */
[----:B------:R2:W-:Y:S01]  /*3780*/  STG.E.U8 desc[UR12][R8.64+0x7], R15 ;  /* 0x0000070f08007986 */ /* 0x0005e2000c10110c */
[----:B0-----:R-:W-:Y:S02]  /*3790*/  IMAD.U32 R11, RZ, RZ, UR4 ;  /* 0x00000004ff0b7e24 */ /* 0x001fe4000f8e00ff */
[----:B---3--:R-:W-:Y:S01]  /*37a0*/  IMAD.U32 R13, RZ, RZ, UR5 ;  /* 0x00000005ff0d7e24 */ /* 0x008fe2000f8e00ff */
[----:B------:R-:W-:Y:S01]  /*37b0*/  STG.E.U8 desc[UR12][R8.64+0x11], R19 ;  /* 0x0000111308007986 */ /* 0x000fe2000c10110c */
[----:B-1----:R-:W-:-:S03]  /*37c0*/  SHF.R.U32.HI R7, RZ, 0x8, R0 ;  /* 0x00000008ff077819 */ /* 0x002fc60000011600 */
[----:B------:R-:W-:Y:S01]  /*37d0*/  STG.E.U8 desc[UR12][R8.64+0x12], R21 ;  /* 0x0000121508007986 */ /* 0x000fe2000c10110c */
[----:B--2---:R-:W-:-:S03]  /*37e0*/  IMAD.U32 R15, RZ, RZ, UR6 ;  /* 0x00000006ff0f7e24 */ /* 0x004fc6000f8e00ff */
[----:B------:R-:W-:Y:S04]  /*37f0*/  STG.E.U8 desc[UR12][R8.64+0x4], R3 ;  /* 0x0000040308007986 */ /* 0x000fe8000c10110c */
[----:B------:R-:W-:Y:S04]  /*3800*/  STG.E.U8 desc[UR12][R8.64+0x5], R5 ;  /* 0x0000050508007986 */ /* 0x000fe8000c10110c */
[----:B------:R-:W-:Y:S04]  /*3810*/  STG.E.U8 desc[UR12][R8.64+0x6], R7 ;  /* 0x0000060708007986 */ /* 0x000fe8000c10110c */
[----:B------:R-:W-:Y:S04]  /*3820*/  STG.E.U8 desc[UR12][R8.64+0x3], R17 ;  /* 0x0000031108007986 */ /* 0x000fe8000c10110c */
[----:B------:R-:W-:Y:S04]  /*3830*/  STG.E.U8 desc[UR12][R8.64], R11 ;  /* 0x0000000b08007986 */ /* 0x000fe8000c10110c */
[----:B------:R-:W-:Y:S04]  /*3840*/  STG.E.U8 desc[UR12][R8.64+0x1], R13 ;  /* 0x0000010d08007986 */ /* 0x000fe8000c10110c */
[----:B------:R-:W-:Y:S01]  /*3850*/  STG.E.U8 desc[UR12][R8.64+0x2], R15 ;  /* 0x0000020f08007986 */ /* 0x000fe2000c10110c */
[----:B------:R-:W-:Y:S05]  /*3860*/  EXIT ;  /* 0x000000000000794d */ /* 0x000fea0003800000 */
.L_x_7:
[----:B------:R-:W-:-:S00]  /*3870*/  BRA `(.L_x_7) ;  /* 0xfffffffc00fc7947 */ /* 0x000fc0000383ffff */
[----:B------:R-:W-:-:S00]  /*3880*/  NOP ;  /* 0x0000000000007918 */ /* 0x000fc00000000000 */
[----:B------:R-:W-:-:S00]  /*3890*/  NOP ;  /* 0x0000000000007918 */ /* 0x000fc00000000000 */
[----:B------:R-:W-:-:S00]  /*38a0*/  NOP ;  /* 0x0000000000007918 */ /* 0x000fc00000000000 */
[----:B------:R-:W-:-:S00]  /*38b0*/  NOP ;  /* 0x0000000000007918 */ /* 0x000fc00000000000 */
[----:B------:R-:W-:-:S00]  /*38c0*/  NOP ;  /* 0x0000000000007918 */ /* 0x000fc00000000000 */
[----:B------:R-:W-:-:S00]  /*38d0*/  NOP ;  /* 0x0000000000007918 */ /* 0x000fc00000000000 */
[----:B------:R-:W-:-:S00]  /*38e0*/  NOP ;  /* 0x0000000000007918 */ /* 0x000fc00000000000 */
[----:B------:R-:W-:-:S00]  /*38f0*/  NOP ;  /* 0x0000000000007918 */ /* 0x000fc00000000000 */
.L_x_8:


//--------------------- .nv.shared._Z11sha1_kernelPKhmPh --------------------------
	.section	.nv.shared._Z11sha1_kernelPKhmPh,"aw",@nobits
	.sectionflags	@""
.nv.shared._Z11sha1_kernelPKhmPh:
	.zero		1088


//--------------------- .nv.shared.reserved.0     --------------------------
	.section	.nv.shared.reserved.0,"aw",@nobits
	.weak		__nv_reservedSMEM_offset_0_alias
	.size		__nv_reservedSMEM_offset_0_alias, 0, 64
	.other		__nv_reservedSMEM_offset_0_alias,@"STO_CUDA_RESERVED_SHARED STV_DEFAULT"
__nv_reservedSMEM_offset_0_alias:
	.zero		0
	.zero		64


//--------------------- .nv.constant0._Z11sha1_kernelPKhmPh --------------------------
	.section	.nv.constant0._Z11sha1_kernelPKhmPh,"a",@progbits
	.sectionflags	@""
	.align	4
.nv.constant0._Z11sha1_kernelPKhmPh:
	.zero		920


//--------------------- SYMBOLS --------------------------

	.type		.nv.reservedSmem.offset0,@object
	.size		.nv.reservedSmem.offset0,0x4
	.type		.nv.reservedSmem.cap,@object
	.size		.nv.reservedSmem.cap,0x4
